// auto-generated by cutlass_sweep.gemm — config: {"arch": "sm_90", "cluster_m": 2, "cluster_n": 1, "dtype": "fp16", "dtype_b": "fp16", "layout": "nt", "stages": 0, "tile_k": 64, "tile_m": 256, "tile_n": 160}
#include "cutlass/cutlass.h"
#include "cutlass/gemm/collective/collective_builder.hpp"
#include "cutlass/gemm/device/gemm_universal_adapter.h"
#include "cutlass/gemm/kernel/gemm_universal.hpp"
#include "cutlass/epilogue/collective/collective_builder.hpp"

using ElemA = cutlass::half_t;
using ElemB = cutlass::half_t;
using ElemCD = cutlass::half_t;
using Acc  = float;
using TileShape    = cute::Shape<cute::_256, cute::_160, cute::_64>;
using ClusterShape = cute::Shape<cute::_2, cute::_1, cute::_1>;

using CollectiveEpilogue = typename cutlass::epilogue::collective::CollectiveBuilder<
    cutlass::arch::Sm90, cutlass::arch::OpClassTensorOp,
    TileShape, ClusterShape,
    cutlass::epilogue::collective::EpilogueTileAuto,
    Acc, Acc,
    ElemCD, cutlass::layout::RowMajor, 128 / cutlass::sizeof_bits<ElemCD>::value,
    ElemCD, cutlass::layout::RowMajor, 128 / cutlass::sizeof_bits<ElemCD>::value,
    cutlass::epilogue::collective::EpilogueScheduleAuto
  >::CollectiveOp;

using CollectiveMainloop = typename cutlass::gemm::collective::CollectiveBuilder<
    cutlass::arch::Sm90, cutlass::arch::OpClassTensorOp,
    ElemA, cutlass::layout::RowMajor, 128 / cutlass::sizeof_bits<ElemA>::value,
    ElemB, cutlass::layout::ColumnMajor, 128 / cutlass::sizeof_bits<ElemB>::value,
    Acc,
    TileShape, ClusterShape,
    cutlass::gemm::collective::StageCountAutoCarveout<static_cast<int>(sizeof(typename CollectiveEpilogue::SharedStorage))>,
    cutlass::gemm::collective::KernelScheduleAuto
  >::CollectiveOp;

using GemmKernel = cutlass::gemm::kernel::GemmUniversal<
    cute::Shape<int,int,int,int>,
    CollectiveMainloop,
    CollectiveEpilogue
>;
using Gemm = cutlass::gemm::device::GemmUniversalAdapter<GemmKernel>;

// Force the device kernel symbol into the cubin without needing a host main.
auto* _anchor = &cutlass::device_kernel<GemmKernel>;


// ===== COMPILED SASS (sm_90a) =====

	.target	sm_90a

	.elftype	@"ET_EXEC"


//--------------------- .note.nv.tkinfo           --------------------------
	.section	.note.nv.tkinfo,"",@"SHT_NOTE"
	.sectionflags	@"SHF_NOTE_NV_TKINFO"
	.tkinfo
        /*0018*/ 	.word	0x00000002
        /*0030*/ 	.string	""
        /*0030*/ 	.string	"ptxas"
        /*0030*/ 	.string	"Cuda compilation tools, release 13.0, V13.0.88"
        /*0030*/ 	.string	"Build cuda_13.0.r13.0/compiler.36424714_0"
        /*0030*/ 	.string	"-arch sm_90a -m 64 "



//--------------------- .note.nv.cuinfo           --------------------------
	.section	.note.nv.cuinfo,"",@"SHT_NOTE"
	.sectionflags	@"SHF_NOTE_NV_CUINFO"
        /*0018*/ 	.short	0x0002
        /*001a*/ 	.short	0x005a
        /*001c*/ 	.short	0x0082
	.zero		2


//--------------------- .nv.info                  --------------------------
	.section	.nv.info,"",@"SHT_CUDA_INFO"
	.align	4


	//----- nvinfo : EIATTR_REGCOUNT
	.align		4
        /*0000*/ 	.byte	0x04, 0x2f
        /*0002*/ 	.short	(.L_15 - .L_14)
	.align		4
.L_14:
        /*0004*/ 	.word	index@(_ZN7cutlass13device_kernelINS_4gemm6kernel13GemmUniversalIN4cute5tupleIJiiiiEEENS1_10collective13CollectiveMmaINS1_34MainloopSm90TmaGmmaWarpSpecializedILi4ENS5_IJNS4_1CILi2EEENSA_ILi1EEESC_EEENS1_35KernelTmaWarpSpecializedCooperativeEEENS5_IJNSA_ILi256EEENSA_ILi160EEENSA_ILi64EEEEEENS_6half_tENS5_IJlSC_lEEESK_SL_NS4_8TiledMMAINS4_8MMA_AtomIJNS4_4SM904GMMA25MMA_64x32x16_F32F16F16_SSILNSP_5MajorE0ELSR_0ELNSP_7ScaleInE1ELSS_1EEEEEENS4_6LayoutISD_NS5_IJSC_NSA_ILi0EEESW_EEEEENS5_IJNS4_10UnderscoreESZ_SZ_EEEEENS4_13SM90_TMA_LOADENS4_14ComposedLayoutINS4_7SwizzleILi3ELi4ELi3EEENS4_18smem_ptr_flag_bitsILi16EEENSV_INS5_IJNSA_ILi8EEESI_EEENS5_IJSI_SC_EEEEEEEvNS4_8identityENS4_23SM90_TMA_LOAD_MULTICASTES1C_vS1D_EENS_8epilogue10collective6detail29Sm90TmaWarpSpecializedAdapterINS1H_15DefaultEpilogueISK_SL_SL_NS1G_6thread17LinearCombinationISK_Li1EffLNS1L_9ScaleType4KindE0ELNS_15FloatRoundStyleE2ESK_EENS1_15EpilogueDefaultEEEEEvvEEEEvNT_6ParamsE)
        /*0008*/ 	.word	0x000000a8


	//----- nvinfo : EIATTR_FRAME_SIZE
	.align		4
.L_15:
        /*000c*/ 	.byte	0x04, 0x11
        /*000e*/ 	.short	(.L_17 - .L_16)
	.align		4
.L_16:
        /*0010*/ 	.word	index@(_ZN7cutlass13device_kernelINS_4gemm6kernel13GemmUniversalIN4cute5tupleIJiiiiEEENS1_10collective13CollectiveMmaINS1_34MainloopSm90TmaGmmaWarpSpecializedILi4ENS5_IJNS4_1CILi2EEENSA_ILi1EEESC_EEENS1_35KernelTmaWarpSpecializedCooperativeEEENS5_IJNSA_ILi256EEENSA_ILi160EEENSA_ILi64EEEEEENS_6half_tENS5_IJlSC_lEEESK_SL_NS4_8TiledMMAINS4_8MMA_AtomIJNS4_4SM904GMMA25MMA_64x32x16_F32F16F16_SSILNSP_5MajorE0ELSR_0ELNSP_7ScaleInE1ELSS_1EEEEEENS4_6LayoutISD_NS5_IJSC_NSA_ILi0EEESW_EEEEENS5_IJNS4_10UnderscoreESZ_SZ_EEEEENS4_13SM90_TMA_LOADENS4_14ComposedLayoutINS4_7SwizzleILi3ELi4ELi3EEENS4_18smem_ptr_flag_bitsILi16EEENSV_INS5_IJNSA_ILi8EEESI_EEENS5_IJSI_SC_EEEEEEEvNS4_8identityENS4_23SM90_TMA_LOAD_MULTICASTES1C_vS1D_EENS_8epilogue10collective6detail29Sm90TmaWarpSpecializedAdapterINS1H_15DefaultEpilogueISK_SL_SL_NS1G_6thread17LinearCombinationISK_Li1EffLNS1L_9ScaleType4KindE0ELNS_15FloatRoundStyleE2ESK_EENS1_15EpilogueDefaultEEEEEvvEEEEvNT_6ParamsE)
        /*0014*/ 	.word	0x00000000


	//----- nvinfo : EIATTR_MIN_STACK_SIZE
	.align		4
.L_17:
        /*0018*/ 	.byte	0x04, 0x12
        /*001a*/ 	.short	(.L_19 - .L_18)
	.align		4
.L_18:
        /*001c*/ 	.word	index@(_ZN7cutlass13device_kernelINS_4gemm6kernel13GemmUniversalIN4cute5tupleIJiiiiEEENS1_10collective13CollectiveMmaINS1_34MainloopSm90TmaGmmaWarpSpecializedILi4ENS5_IJNS4_1CILi2EEENSA_ILi1EEESC_EEENS1_35KernelTmaWarpSpecializedCooperativeEEENS5_IJNSA_ILi256EEENSA_ILi160EEENSA_ILi64EEEEEENS_6half_tENS5_IJlSC_lEEESK_SL_NS4_8TiledMMAINS4_8MMA_AtomIJNS4_4SM904GMMA25MMA_64x32x16_F32F16F16_SSILNSP_5MajorE0ELSR_0ELNSP_7ScaleInE1ELSS_1EEEEEENS4_6LayoutISD_NS5_IJSC_NSA_ILi0EEESW_EEEEENS5_IJNS4_10UnderscoreESZ_SZ_EEEEENS4_13SM90_TMA_LOADENS4_14ComposedLayoutINS4_7SwizzleILi3ELi4ELi3EEENS4_18smem_ptr_flag_bitsILi16EEENSV_INS5_IJNSA_ILi8EEESI_EEENS5_IJSI_SC_EEEEEEEvNS4_8identityENS4_23SM90_TMA_LOAD_MULTICASTES1C_vS1D_EENS_8epilogue10collective6detail29Sm90TmaWarpSpecializedAdapterINS1H_15DefaultEpilogueISK_SL_SL_NS1G_6thread17LinearCombinationISK_Li1EffLNS1L_9ScaleType4KindE0ELNS_15FloatRoundStyleE2ESK_EENS1_15EpilogueDefaultEEEEEvvEEEEvNT_6ParamsE)
        /*0020*/ 	.word	0x00000000
.L_19:


//--------------------- .nv.compat                --------------------------
	.section	.nv.compat,"",@"SHT_CUDA_COMPAT_INFO"
	.align	4
        /*0000*/ 	.byte	0x02, 0x09, 0x01, 0x00, 0x02, 0x02, 0x04, 0x00, 0x02, 0x05, 0x05, 0x00, 0x03, 0x07, 0x01, 0x01
        /*0010*/ 	.byte	0x02, 0x03, 0x01, 0x00, 0x02, 0x06, 0x01, 0x00, 0x04, 0x0b, 0x08, 0x00, 0x00, 0x00, 0x00, 0x00
        /*0020*/ 	.byte	0x00, 0x00, 0x00, 0x00


//--------------------- .nv.info._ZN7cutlass13device_kernelINS_4gemm6kernel13GemmUniversalIN4cute5tupleIJiiiiEEENS1_10collective13CollectiveMmaINS1_34MainloopSm90TmaGmmaWarpSpecializedILi4ENS5_IJNS4_1CILi2EEENSA_ILi1EEESC_EEENS1_35KernelTmaWarpSpecializedCooperativeEEENS5_IJNSA_ILi256EEENSA_ILi160EEENSA_ILi64EEEEEENS_6half_tENS5_IJlSC_lEEESK_SL_NS4_8TiledMMAINS4_8MMA_AtomIJNS4_4SM904GMMA25MMA_64x32x16_F32F16F16_SSILNSP_5MajorE0ELSR_0ELNSP_7ScaleInE1ELSS_1EEEEEENS4_6LayoutISD_NS5_IJSC_NSA_ILi0EEESW_EEEEENS5_IJNS4_10UnderscoreESZ_SZ_EEEEENS4_13SM90_TMA_LOADENS4_14ComposedLayoutINS4_7SwizzleILi3ELi4ELi3EEENS4_18smem_ptr_flag_bitsILi16EEENSV_INS5_IJNSA_ILi8EEESI_EEENS5_IJSI_SC_EEEEEEEvNS4_8identityENS4_23SM90_TMA_LOAD_MULTICASTES1C_vS1D_EENS_8epilogue10collective6detail29Sm90TmaWarpSpecializedAdapterINS1H_15DefaultEpilogueISK_SL_SL_NS1G_6thread17LinearCombinationISK_Li1EffLNS1L_9ScaleType4KindE0ELNS_15FloatRoundStyleE2ESK_EENS1_15EpilogueDefaultEEEEEvvEEEEvNT_6ParamsE --------------------------
	.section	.nv.info._ZN7cutlass13device_kernelINS_4gemm6kernel13GemmUniversalIN4cute5tupleIJiiiiEEENS1_10collective13CollectiveMmaINS1_34MainloopSm90TmaGmmaWarpSpecializedILi4ENS5_IJNS4_1CILi2EEENSA_ILi1EEESC_EEENS1_35KernelTmaWarpSpecializedCooperativeEEENS5_IJNSA_ILi256EEENSA_ILi160EEENSA_ILi64EEEEEENS_6half_tENS5_IJlSC_lEEESK_SL_NS4_8TiledMMAINS4_8MMA_AtomIJNS4_4SM904GMMA25MMA_64x32x16_F32F16F16_SSILNSP_5MajorE0ELSR_0ELNSP_7ScaleInE1ELSS_1EEEEEENS4_6LayoutISD_NS5_IJSC_NSA_ILi0EEESW_EEEEENS5_IJNS4_10UnderscoreESZ_SZ_EEEEENS4_13SM90_TMA_LOADENS4_14ComposedLayoutINS4_7SwizzleILi3ELi4ELi3EEENS4_18smem_ptr_flag_bitsILi16EEENSV_INS5_IJNSA_ILi8EEESI_EEENS5_IJSI_SC_EEEEEEEvNS4_8identityENS4_23SM90_TMA_LOAD_MULTICASTES1C_vS1D_EENS_8epilogue10collective6detail29Sm90TmaWarpSpecializedAdapterINS1H_15DefaultEpilogueISK_SL_SL_NS1G_6thread17LinearCombinationISK_Li1EffLNS1L_9ScaleType4KindE0ELNS_15FloatRoundStyleE2ESK_EENS1_15EpilogueDefaultEEEEEvvEEEEvNT_6ParamsE,"",@"SHT_CUDA_INFO"
	.sectionflags	@""
	.align	4


	//----- nvinfo : EIATTR_CUDA_API_VERSION
	.align		4
        /*0000*/ 	.byte	0x04, 0x37
        /*0002*/ 	.short	(.L_21 - .L_20)
.L_20:
        /*0004*/ 	.word	0x00000082


	//----- nvinfo : EIATTR_KPARAM_INFO
	.align		4
.L_21:
        /*0008*/ 	.byte	0x04, 0x17
        /*000a*/ 	.short	(.L_23 - .L_22)
.L_22:
        /*000c*/ 	.word	0x00000000
        /*0010*/ 	.short	0x0000
        /*0012*/ 	.short	0x0070
        /*0014*/ 	.byte	0x00, 0xf0, 0x01, 0x10


	//----- nvinfo : EIATTR_SPARSE_MMA_MASK
	.align		4
.L_23:
        /*0018*/ 	.byte	0x03, 0x50
        /*001a*/ 	.short	0x0000


	//----- nvinfo : EIATTR_MAXREG_COUNT
	.align		4
        /*001c*/ 	.byte	0x03, 0x1b
        /*001e*/ 	.short	0x00a8


	//----- nvinfo : EIATTR_NUM_BARRIERS
	.align		4
        /*0020*/ 	.byte	0x02, 0x4c
        /*0022*/ 	.byte	0x01
	.zero		1


	//----- nvinfo : EIATTR_EXTERNS
	.align		4
        /*0024*/ 	.byte	0x04, 0x0f
        /*0026*/ 	.short	(.L_25 - .L_24)


	//   ....[0]....
	.align		4
.L_24:
        /*0028*/ 	.word	index@(__assertfail)


	//----- nvinfo : EIATTR_MERCURY_ISA_VERSION
	.align		4
.L_25:
        /*002c*/ 	.byte	0x03, 0x5f
        /*002e*/ 	.short	0x0101


	//----- nvinfo : EIATTR_INT_WARP_WIDE_INSTR_OFFSETS
	.align		4
        /*0030*/ 	.byte	0x04, 0x31
        /*0032*/ 	.short	(.L_27 - .L_26)


	//   ....[0]....
.L_26:
        /*0034*/ 	.word	0x00000550


	//   ....[1]....
        /*0038*/ 	.word	0x00000570


	//   ....[2]....
        /*003c*/ 	.word	0x00000700


	//----- nvinfo : EIATTR_COOP_GROUP_MASK_REGIDS
	.align		4
.L_27:
        /*0040*/ 	.byte	0x04, 0x29
        /*0042*/ 	.short	(.L_29 - .L_28)


	//   ....[0]....
.L_28:
        /*0044*/ 	.word	0xffffffff


	//   ....[1]....
        /*0048*/ 	.word	0xffffffff


	//   ....[2]....
        /*004c*/ 	.word	0xffffffff


	//   ....[3]....
        /*0050*/ 	.word	0xffffffff


	//   ....[4]....
        /*0054*/ 	.word	0xffffffff


	//   ....[5]....
        /*0058*/ 	.word	0xffffffff


	//----- nvinfo : EIATTR_COOP_GROUP_INSTR_OFFSETS
	.align		4
.L_29:
        /*005c*/ 	.byte	0x04, 0x28
        /*005e*/ 	.short	(.L_31 - .L_30)


	//   ....[0]....
.L_30:
        /*0060*/ 	.word	0x00000060


	//   ....[1]....
        /*0064*/ 	.word	0x00000070


	//   ....[2]....
        /*0068*/ 	.word	0x00000190


	//   ....[3]....
        /*006c*/ 	.word	0x000003c0


	//   ....[4]....
        /*0070*/ 	.word	0x00000830


	//   ....[5]....
        /*0074*/ 	.word	0x000013c0


	//----- nvinfo : EIATTR_REG_RECONFIG
	.align		4
.L_31:
        /*0078*/ 	.byte	0x01, 0x54
	.zero		2


	//----- nvinfo : EIATTR_SYSCALL_OFFSETS
	.align		4
        /*007c*/ 	.byte	0x04, 0x46
        /*007e*/ 	.short	(.L_33 - .L_32)


	//   ....[0]....
.L_32:
        /*0080*/ 	.word	0x00001580


	//----- nvinfo : EIATTR_MBARRIER_INSTR_OFFSETS
	.align		4
.L_33:
        /*0084*/ 	.byte	0x04, 0x39
        /*0086*/ 	.short	(.L_35 - .L_34)


	//   ....[0]....
.L_34:
        /*0088*/ 	.word	0x00000310
        /*008c*/ 	.word	0x000000ff
        /*0090*/ 	.word	0x00000000
        /*0094*/ 	.short	0x0100
        /*0096*/ 	.byte	0x08
	.zero		1


	//   ....[1]....
        /*0098*/ 	.word	0x00000320
        /*009c*/ 	.word	0x000000ff
        /*00a0*/ 	.word	0x00000020
        /*00a4*/ 	.short	0x0100
        /*00a6*/ 	.byte	0x08
	.zero		1


	//   ....[2]....
        /*00a8*/ 	.word	0x00000330
        /*00ac*/ 	.word	0x000000ff
        /*00b0*/ 	.word	0x00000008
        /*00b4*/ 	.short	0x0100
        /*00b6*/ 	.byte	0x08
	.zero		1


	//   ....[3]....
        /*00b8*/ 	.word	0x00000340
        /*00bc*/ 	.word	0x000000ff
        /*00c0*/ 	.word	0x00000028
        /*00c4*/ 	.short	0x0100
        /*00c6*/ 	.byte	0x08
	.zero		1


	//   ....[4]....
        /*00c8*/ 	.word	0x00000350
        /*00cc*/ 	.word	0x000000ff
        /*00d0*/ 	.word	0x00000010
        /*00d4*/ 	.short	0x0100
        /*00d6*/ 	.byte	0x08
	.zero		1


	//   ....[5]....
        /*00d8*/ 	.word	0x00000360
        /*00dc*/ 	.word	0x000000ff
        /*00e0*/ 	.word	0x00000030
        /*00e4*/ 	.short	0x0100
        /*00e6*/ 	.byte	0x08
	.zero		1


	//   ....[6]....
        /*00e8*/ 	.word	0x00000370
        /*00ec*/ 	.word	0x000000ff
        /*00f0*/ 	.word	0x00000018
        /*00f4*/ 	.short	0x0100
        /*00f6*/ 	.byte	0x08
	.zero		1


	//   ....[7]....
        /*00f8*/ 	.word	0x00000380
        /*00fc*/ 	.word	0x000000ff
        /*0100*/ 	.word	0x00000038
        /*0104*/ 	.short	0x0100
        /*0106*/ 	.byte	0x08
	.zero		1


	//   ....[8]....
        /*0108*/ 	.word	0x00000740
        /*010c*/ 	.word	0x000000ff
        /*0110*/ 	.word	0x00000050
        /*0114*/ 	.short	0x0100
        /*0116*/ 	.byte	0x06
	.zero		1


	//   ....[9]....
        /*0118*/ 	.word	0x000007a0
        /*011c*/ 	.word	0x000000ff
        /*0120*/ 	.word	0x00000058
        /*0124*/ 	.short	0x0100
        /*0126*/ 	.byte	0x06
	.zero		1


	//   ....[10]....
        /*0128*/ 	.word	0x00001610
        /*012c*/ 	.word	0x00000003
        /*0130*/ 	.word	0x00000000
        /*0134*/ 	.short	0x010a
        /*0136*/ 	.byte	0x3f
	.zero		1


	//   ....[11]....
        /*0138*/ 	.word	0x00001650
        /*013c*/ 	.word	0x00000003
        /*0140*/ 	.word	0x00000000
        /*0144*/ 	.short	0x010a
        /*0146*/ 	.byte	0x3f
	.zero		1


	//   ....[12]....
        /*0148*/ 	.word	0x00002750
        /*014c*/ 	.word	0x000000ff
        /*0150*/ 	.word	0x00000000
        /*0154*/ 	.short	0x010a
        /*0156*/ 	.byte	0x04
	.zero		1


	//   ....[13]....
        /*0158*/ 	.word	0x00002790
        /*015c*/ 	.word	0x000000ff
        /*0160*/ 	.word	0x00000000
        /*0164*/ 	.short	0x010a
        /*0166*/ 	.byte	0x04
	.zero		1


	//   ....[14]....
        /*0168*/ 	.word	0x00003790
        /*016c*/ 	.word	0x00000004
        /*0170*/ 	.word	0x00000000
        /*0174*/ 	.short	0x0101
        /*0176*/ 	.byte	0x3f
	.zero		1


	//   ....[15]....
        /*0178*/ 	.word	0x00003960
        /*017c*/ 	.word	0x00000000
        /*0180*/ 	.word	0x00000000
        /*0184*/ 	.short	0x0101
        /*0186*/ 	.byte	0x3f
	.zero		1


	//   ....[16]....
        /*0188*/ 	.word	0x0000e9d0
        /*018c*/ 	.word	0x0000000e
        /*0190*/ 	.word	0x00000020
        /*0194*/ 	.short	0x010a
        /*0196*/ 	.byte	0x3f
	.zero		1


	//   ....[17]....
        /*0198*/ 	.word	0x0000edc0
        /*019c*/ 	.word	0x00000004
        /*01a0*/ 	.word	0x00000058
        /*01a4*/ 	.short	0x0101
        /*01a6*/ 	.byte	0x3f
	.zero		1


	//   ....[18]....
        /*01a8*/ 	.word	0x0000f520
        /*01ac*/ 	.word	0x00000005
        /*01b0*/ 	.word	0x00000000
        /*01b4*/ 	.short	0x010a
        /*01b6*/ 	.byte	0x3f
	.zero		1


	//   ....[19]....
        /*01b8*/ 	.word	0x0000f5a0
        /*01bc*/ 	.word	0x00000007
        /*01c0*/ 	.word	0x00000000
        /*01c4*/ 	.short	0x010a
        /*01c6*/ 	.byte	0x3f
	.zero		1


	//   ....[20]....
        /*01c8*/ 	.word	0x0000f630
        /*01cc*/ 	.word	0x00000006
        /*01d0*/ 	.word	0x00000000
        /*01d4*/ 	.short	0x010a
        /*01d6*/ 	.byte	0x3f
	.zero		1


	//   ....[21]....
        /*01d8*/ 	.word	0x0000f6c0
        /*01dc*/ 	.word	0x00000003
        /*01e0*/ 	.word	0x00000000
        /*01e4*/ 	.short	0x010a
        /*01e6*/ 	.byte	0x3f
	.zero		1


	//   ....[22]....
        /*01e8*/ 	.word	0x0000f720
        /*01ec*/ 	.word	0x00000003
        /*01f0*/ 	.word	0x00000000
        /*01f4*/ 	.short	0x010a
        /*01f6*/ 	.byte	0x3f
	.zero		1


	//   ....[23]....
        /*01f8*/ 	.word	0x0000f780
        /*01fc*/ 	.word	0x00000004
        /*0200*/ 	.word	0x00000000
        /*0204*/ 	.short	0x010a
        /*0206*/ 	.byte	0x3f
	.zero		1


	//   ....[24]....
        /*0208*/ 	.word	0x0000f850
        /*020c*/ 	.word	0x0000000e
        /*0210*/ 	.word	0x00000020
        /*0214*/ 	.short	0x010a
        /*0216*/ 	.byte	0x3f
	.zero		1


	//   ....[25]....
        /*0218*/ 	.word	0x0000f920
        /*021c*/ 	.word	0x00000005
        /*0220*/ 	.word	0x00000000
        /*0224*/ 	.short	0x010a
        /*0226*/ 	.byte	0x3f
	.zero		1


	//   ....[26]....
        /*0228*/ 	.word	0x0000f970
        /*022c*/ 	.word	0x00000007
        /*0230*/ 	.word	0x00000000
        /*0234*/ 	.short	0x010a
        /*0236*/ 	.byte	0x3f
	.zero		1


	//   ....[27]....
        /*0238*/ 	.word	0x0000f9c0
        /*023c*/ 	.word	0x00000006
        /*0240*/ 	.word	0x00000000
        /*0244*/ 	.short	0x010a
        /*0246*/ 	.byte	0x3f
	.zero		1


	//----- nvinfo : EIATTR_NUM_MBARRIERS
	.align		4
.L_35:
        /*0248*/ 	.byte	0x03, 0x38
        /*024a*/ 	.short	0x000a


	//----- nvinfo : EIATTR_EXIT_INSTR_OFFSETS
	.align		4
        /*024c*/ 	.byte	0x04, 0x1c
        /*024e*/ 	.short	(.L_37 - .L_36)


	//   ....[0]....
.L_36:
        /*0250*/ 	.word	0x00000a60


	//   ....[1]....
        /*0254*/ 	.word	0x000012f0


	//   ....[2]....
        /*0258*/ 	.word	0x0000e060


	//   ....[3]....
        /*025c*/ 	.word	0x0000e660


	//   ....[4]....
        /*0260*/ 	.word	0x0000f710


	//----- nvinfo : EIATTR_MAX_THREADS
	.align		4
.L_37:
        /*0264*/ 	.byte	0x04, 0x05
        /*0266*/ 	.short	(.L_39 - .L_38)
.L_38:
        /*0268*/ 	.word	0x00000180
        /*026c*/ 	.word	0x00000001
        /*0270*/ 	.word	0x00000001


	//----- nvinfo : EIATTR_CRS_STACK_SIZE
	.align		4
.L_39:
        /*0274*/ 	.byte	0x04, 0x1e
        /*0276*/ 	.short	(.L_41 - .L_40)
.L_40:
        /*0278*/ 	.word	0x00000000


	//----- nvinfo : EIATTR_CBANK_PARAM_SIZE
	.align		4
.L_41:
        /*027c*/ 	.byte	0x03, 0x19
        /*027e*/ 	.short	0x0470


	//----- nvinfo : EIATTR_PARAM_CBANK
	.align		4
        /*0280*/ 	.byte	0x04, 0x0a
        /*0282*/ 	.short	(.L_43 - .L_42)
	.align		4
.L_42:
        /*0284*/ 	.word	index@(.nv.constant0._ZN7cutlass13device_kernelINS_4gemm6kernel13GemmUniversalIN4cute5tupleIJiiiiEEENS1_10collective13CollectiveMmaINS1_34MainloopSm90TmaGmmaWarpSpecializedILi4ENS5_IJNS4_1CILi2EEENSA_ILi1EEESC_EEENS1_35KernelTmaWarpSpecializedCooperativeEEENS5_IJNSA_ILi256EEENSA_ILi160EEENSA_ILi64EEEEEENS_6half_tENS5_IJlSC_lEEESK_SL_NS4_8TiledMMAINS4_8MMA_AtomIJNS4_4SM904GMMA25MMA_64x32x16_F32F16F16_SSILNSP_5MajorE0ELSR_0ELNSP_7ScaleInE1ELSS_1EEEEEENS4_6LayoutISD_NS5_IJSC_NSA_ILi0EEESW_EEEEENS5_IJNS4_10UnderscoreESZ_SZ_EEEEENS4_13SM90_TMA_LOADENS4_14ComposedLayoutINS4_7SwizzleILi3ELi4ELi3EEENS4_18smem_ptr_flag_bitsILi16EEENSV_INS5_IJNSA_ILi8EEESI_EEENS5_IJSI_SC_EEEEEEEvNS4_8identityENS4_23SM90_TMA_LOAD_MULTICASTES1C_vS1D_EENS_8epilogue10collective6detail29Sm90TmaWarpSpecializedAdapterINS1H_15DefaultEpilogueISK_SL_SL_NS1G_6thread17LinearCombinationISK_Li1EffLNS1L_9ScaleType4KindE0ELNS_15FloatRoundStyleE2ESK_EENS1_15EpilogueDefaultEEEEEvvEEEEvNT_6ParamsE)
        /*0288*/ 	.short	0x0210
        /*028a*/ 	.short	0x0470


	//----- nvinfo : EIATTR_SW_WAR
	.align		4
.L_43:
        /*028c*/ 	.byte	0x04, 0x36
        /*028e*/ 	.short	(.L_45 - .L_44)
.L_44:
        /*0290*/ 	.word	0x00000008
.L_45:


//--------------------- .nv.callgraph             --------------------------
	.section	.nv.callgraph,"",@"SHT_CUDA_CALLGRAPH"
	.align	4
	.sectionentsize	8
	.align		4
        /*0000*/ 	.word	0x00000000
	.align		4
        /*0004*/ 	.word	0xffffffff
	.align		4
        /*0008*/ 	.word	index@(_ZN7cutlass13device_kernelINS_4gemm6kernel13GemmUniversalIN4cute5tupleIJiiiiEEENS1_10collective13CollectiveMmaINS1_34MainloopSm90TmaGmmaWarpSpecializedILi4ENS5_IJNS4_1CILi2EEENSA_ILi1EEESC_EEENS1_35KernelTmaWarpSpecializedCooperativeEEENS5_IJNSA_ILi256EEENSA_ILi160EEENSA_ILi64EEEEEENS_6half_tENS5_IJlSC_lEEESK_SL_NS4_8TiledMMAINS4_8MMA_AtomIJNS4_4SM904GMMA25MMA_64x32x16_F32F16F16_SSILNSP_5MajorE0ELSR_0ELNSP_7ScaleInE1ELSS_1EEEEEENS4_6LayoutISD_NS5_IJSC_NSA_ILi0EEESW_EEEEENS5_IJNS4_10UnderscoreESZ_SZ_EEEEENS4_13SM90_TMA_LOADENS4_14ComposedLayoutINS4_7SwizzleILi3ELi4ELi3EEENS4_18smem_ptr_flag_bitsILi16EEENSV_INS5_IJNSA_ILi8EEESI_EEENS5_IJSI_SC_EEEEEEEvNS4_8identityENS4_23SM90_TMA_LOAD_MULTICASTES1C_vS1D_EENS_8epilogue10collective6detail29Sm90TmaWarpSpecializedAdapterINS1H_15DefaultEpilogueISK_SL_SL_NS1G_6thread17LinearCombinationISK_Li1EffLNS1L_9ScaleType4KindE0ELNS_15FloatRoundStyleE2ESK_EENS1_15EpilogueDefaultEEEEEvvEEEEvNT_6ParamsE)
	.align		4
        /*000c*/ 	.word	index@(__assertfail)
	.align		4
        /*0010*/ 	.word	0x00000000
	.align		4
        /*0014*/ 	.word	0xfffffffe
	.align		4
        /*0018*/ 	.word	0x00000000
	.align		4
        /*001c*/ 	.word	0xfffffffd
	.align		4
        /*0020*/ 	.word	0x00000000
	.align		4
        /*0024*/ 	.word	0xfffffffc


//--------------------- .nv.constant4             --------------------------
	.section	.nv.constant4,"a",@progbits
	.align	8
	.align		8
.nv.constant4:
        /*0000*/ 	.dword	__assertfail
	.align		8
        /*0008*/ 	.dword	__unnamed_1
	.align		8
        /*0010*/ 	.dword	_ZN40_INTERNAL_b980e012_4_k_cu_789b219b_149884cuda3std3__45__cpo5beginE
	.align		8
        /*0018*/ 	.dword	_ZN40_INTERNAL_b980e012_4_k_cu_789b219b_149884cuda3std3__45__cpo3endE
	.align		8
        /*0020*/ 	.dword	_ZN40_INTERNAL_b980e012_4_k_cu_789b219b_149884cuda3std3__45__cpo6cbeginE
	.align		8
        /*0028*/ 	.dword	_ZN40_INTERNAL_b980e012_4_k_cu_789b219b_149884cuda3std3__45__cpo4cendE
	.align		8
        /*0030*/ 	.dword	_ZN40_INTERNAL_b980e012_4_k_cu_789b219b_149884cuda3std3__442_GLOBAL__N__b980e012_4_k_cu_789b219b_149886ignoreE
	.align		8
        /*0038*/ 	.dword	_ZN40_INTERNAL_b980e012_4_k_cu_789b219b_149884cuda3std3__419piecewise_constructE
	.align		8
        /*0040*/ 	.dword	_ZN40_INTERNAL_b980e012_4_k_cu_789b219b_149884cuda3std3__48in_placeE
	.align		8
        /*0048*/ 	.dword	_ZN40_INTERNAL_b980e012_4_k_cu_789b219b_149884cuda3std6ranges3__45__cpo4swapE
	.align		8
        /*0050*/ 	.dword	_ZN40_INTERNAL_b980e012_4_k_cu_789b219b_149884cuda3std6ranges3__45__cpo9iter_moveE
	.align		8
        /*0058*/ 	.dword	_ZN40_INTERNAL_b980e012_4_k_cu_789b219b_149884cute7productE
	.align		8
        /*0060*/ 	.dword	_ZN40_INTERNAL_b980e012_4_k_cu_789b219b_149884cute1_E
	.align		8
        /*0068*/ 	.dword	$str$22
	.align		8
        /*0070*/ 	.dword	$str$23


//--------------------- .text._ZN7cutlass13device_kernelINS_4gemm6kernel13GemmUniversalIN4cute5tupleIJiiiiEEENS1_10collective13CollectiveMmaINS1_34MainloopSm90TmaGmmaWarpSpecializedILi4ENS5_IJNS4_1CILi2EEENSA_ILi1EEESC_EEENS1_35KernelTmaWarpSpecializedCooperativeEEENS5_IJNSA_ILi256EEENSA_ILi160EEENSA_ILi64EEEEEENS_6half_tENS5_IJlSC_lEEESK_SL_NS4_8TiledMMAINS4_8MMA_AtomIJNS4_4SM904GMMA25MMA_64x32x16_F32F16F16_SSILNSP_5MajorE0ELSR_0ELNSP_7ScaleInE1ELSS_1EEEEEENS4_6LayoutISD_NS5_IJSC_NSA_ILi0EEESW_EEEEENS5_IJNS4_10UnderscoreESZ_SZ_EEEEENS4_13SM90_TMA_LOADENS4_14ComposedLayoutINS4_7SwizzleILi3ELi4ELi3EEENS4_18smem_ptr_flag_bitsILi16EEENSV_INS5_IJNSA_ILi8EEESI_EEENS5_IJSI_SC_EEEEEEEvNS4_8identityENS4_23SM90_TMA_LOAD_MULTICASTES1C_vS1D_EENS_8epilogue10collective6detail29Sm90TmaWarpSpecializedAdapterINS1H_15DefaultEpilogueISK_SL_SL_NS1G_6thread17LinearCombinationISK_Li1EffLNS1L_9ScaleType4KindE0ELNS_15FloatRoundStyleE2ESK_EENS1_15EpilogueDefaultEEEEEvvEEEEvNT_6ParamsE --------------------------
	.section	.text._ZN7cutlass13device_kernelINS_4gemm6kernel13GemmUniversalIN4cute5tupleIJiiiiEEENS1_10collective13CollectiveMmaINS1_34MainloopSm90TmaGmmaWarpSpecializedILi4ENS5_IJNS4_1CILi2EEENSA_ILi1EEESC_EEENS1_35KernelTmaWarpSpecializedCooperativeEEENS5_IJNSA_ILi256EEENSA_ILi160EEENSA_ILi64EEEEEENS_6half_tENS5_IJlSC_lEEESK_SL_NS4_8TiledMMAINS4_8MMA_AtomIJNS4_4SM904GMMA25MMA_64x32x16_F32F16F16_SSILNSP_5MajorE0ELSR_0ELNSP_7ScaleInE1ELSS_1EEEEEENS4_6LayoutISD_NS5_IJSC_NSA_ILi0EEESW_EEEEENS5_IJNS4_10UnderscoreESZ_SZ_EEEEENS4_13SM90_TMA_LOADENS4_14ComposedLayoutINS4_7SwizzleILi3ELi4ELi3EEENS4_18smem_ptr_flag_bitsILi16EEENSV_INS5_IJNSA_ILi8EEESI_EEENS5_IJSI_SC_EEEEEEEvNS4_8identityENS4_23SM90_TMA_LOAD_MULTICASTES1C_vS1D_EENS_8epilogue10collective6detail29Sm90TmaWarpSpecializedAdapterINS1H_15DefaultEpilogueISK_SL_SL_NS1G_6thread17LinearCombinationISK_Li1EffLNS1L_9ScaleType4KindE0ELNS_15FloatRoundStyleE2ESK_EENS1_15EpilogueDefaultEEEEEvvEEEEvNT_6ParamsE,"ax",@progbits
	.align	128
.text._ZN7cutlass13device_kernelINS_4gemm6kernel13GemmUniversalIN4cute5tupleIJiiiiEEENS1_10collective13CollectiveMmaINS1_34MainloopSm90TmaGmmaWarpSpecializedILi4ENS5_IJNS4_1CILi2EEENSA_ILi1EEESC_EEENS1_35KernelTmaWarpSpecializedCooperativeEEENS5_IJNSA_ILi256EEENSA_ILi160EEENSA_ILi64EEEEEENS_6half_tENS5_IJlSC_lEEESK_SL_NS4_8TiledMMAINS4_8MMA_AtomIJNS4_4SM904GMMA25MMA_64x32x16_F32F16F16_SSILNSP_5MajorE0ELSR_0ELNSP_7ScaleInE1ELSS_1EEEEEENS4_6LayoutISD_NS5_IJSC_NSA_ILi0EEESW_EEEEENS5_IJNS4_10UnderscoreESZ_SZ_EEEEENS4_13SM90_TMA_LOADENS4_14ComposedLayoutINS4_7SwizzleILi3ELi4ELi3EEENS4_18smem_ptr_flag_bitsILi16EEENSV_INS5_IJNSA_ILi8EEESI_EEENS5_IJSI_SC_EEEEEEEvNS4_8identityENS4_23SM90_TMA_LOAD_MULTICASTES1C_vS1D_EENS_8epilogue10collective6detail29Sm90TmaWarpSpecializedAdapterINS1H_15DefaultEpilogueISK_SL_SL_NS1G_6thread17LinearCombinationISK_Li1EffLNS1L_9ScaleType4KindE0ELNS_15FloatRoundStyleE2ESK_EENS1_15EpilogueDefaultEEEEEvvEEEEvNT_6ParamsE:
        .type           _ZN7cutlass13device_kernelINS_4gemm6kernel13GemmUniversalIN4cute5tupleIJiiiiEEENS1_10collective13CollectiveMmaINS1_34MainloopSm90TmaGmmaWarpSpecializedILi4ENS5_IJNS4_1CILi2EEENSA_ILi1EEESC_EEENS1_35KernelTmaWarpSpecializedCooperativeEEENS5_IJNSA_ILi256EEENSA_ILi160EEENSA_ILi64EEEEEENS_6half_tENS5_IJlSC_lEEESK_SL_NS4_8TiledMMAINS4_8MMA_AtomIJNS4_4SM904GMMA25MMA_64x32x16_F32F16F16_SSILNSP_5MajorE0ELSR_0ELNSP_7ScaleInE1ELSS_1EEEEEENS4_6LayoutISD_NS5_IJSC_NSA_ILi0EEESW_EEEEENS5_IJNS4_10UnderscoreESZ_SZ_EEEEENS4_13SM90_TMA_LOADENS4_14ComposedLayoutINS4_7SwizzleILi3ELi4ELi3EEENS4_18smem_ptr_flag_bitsILi16EEENSV_INS5_IJNSA_ILi8EEESI_EEENS5_IJSI_SC_EEEEEEEvNS4_8identityENS4_23SM90_TMA_LOAD_MULTICASTES1C_vS1D_EENS_8epilogue10collective6detail29Sm90TmaWarpSpecializedAdapterINS1H_15DefaultEpilogueISK_SL_SL_NS1G_6thread17LinearCombinationISK_Li1EffLNS1L_9ScaleType4KindE0ELNS_15FloatRoundStyleE2ESK_EENS1_15EpilogueDefaultEEEEEvvEEEEvNT_6ParamsE,@function
        .size           _ZN7cutlass13device_kernelINS_4gemm6kernel13GemmUniversalIN4cute5tupleIJiiiiEEENS1_10collective13CollectiveMmaINS1_34MainloopSm90TmaGmmaWarpSpecializedILi4ENS5_IJNS4_1CILi2EEENSA_ILi1EEESC_EEENS1_35KernelTmaWarpSpecializedCooperativeEEENS5_IJNSA_ILi256EEENSA_ILi160EEENSA_ILi64EEEEEENS_6half_tENS5_IJlSC_lEEESK_SL_NS4_8TiledMMAINS4_8MMA_AtomIJNS4_4SM904GMMA25MMA_64x32x16_F32F16F16_SSILNSP_5MajorE0ELSR_0ELNSP_7ScaleInE1ELSS_1EEEEEENS4_6LayoutISD_NS5_IJSC_NSA_ILi0EEESW_EEEEENS5_IJNS4_10UnderscoreESZ_SZ_EEEEENS4_13SM90_TMA_LOADENS4_14ComposedLayoutINS4_7SwizzleILi3ELi4ELi3EEENS4_18smem_ptr_flag_bitsILi16EEENSV_INS5_IJNSA_ILi8EEESI_EEENS5_IJSI_SC_EEEEEEEvNS4_8identityENS4_23SM90_TMA_LOAD_MULTICASTES1C_vS1D_EENS_8epilogue10collective6detail29Sm90TmaWarpSpecializedAdapterINS1H_15DefaultEpilogueISK_SL_SL_NS1G_6thread17LinearCombinationISK_Li1EffLNS1L_9ScaleType4KindE0ELNS_15FloatRoundStyleE2ESK_EENS1_15EpilogueDefaultEEEEEvvEEEEvNT_6ParamsE,(.L_x_387 - _ZN7cutlass13device_kernelINS_4gemm6kernel13GemmUniversalIN4cute5tupleIJiiiiEEENS1_10collective13CollectiveMmaINS1_34MainloopSm90TmaGmmaWarpSpecializedILi4ENS5_IJNS4_1CILi2EEENSA_ILi1EEESC_EEENS1_35KernelTmaWarpSpecializedCooperativeEEENS5_IJNSA_ILi256EEENSA_ILi160EEENSA_ILi64EEEEEENS_6half_tENS5_IJlSC_lEEESK_SL_NS4_8TiledMMAINS4_8MMA_AtomIJNS4_4SM904GMMA25MMA_64x32x16_F32F16F16_SSILNSP_5MajorE0ELSR_0ELNSP_7ScaleInE1ELSS_1EEEEEENS4_6LayoutISD_NS5_IJSC_NSA_ILi0EEESW_EEEEENS5_IJNS4_10UnderscoreESZ_SZ_EEEEENS4_13SM90_TMA_LOADENS4_14ComposedLayoutINS4_7SwizzleILi3ELi4ELi3EEENS4_18smem_ptr_flag_bitsILi16EEENSV_INS5_IJNSA_ILi8EEESI_EEENS5_IJSI_SC_EEEEEEEvNS4_8identityENS4_23SM90_TMA_LOAD_MULTICASTES1C_vS1D_EENS_8epilogue10collective6detail29Sm90TmaWarpSpecializedAdapterINS1H_15DefaultEpilogueISK_SL_SL_NS1G_6thread17LinearCombinationISK_Li1EffLNS1L_9ScaleType4KindE0ELNS_15FloatRoundStyleE2ESK_EENS1_15EpilogueDefaultEEEEEvvEEEEvNT_6ParamsE)
        .other          _ZN7cutlass13device_kernelINS_4gemm6kernel13GemmUniversalIN4cute5tupleIJiiiiEEENS1_10collective13CollectiveMmaINS1_34MainloopSm90TmaGmmaWarpSpecializedILi4ENS5_IJNS4_1CILi2EEENSA_ILi1EEESC_EEENS1_35KernelTmaWarpSpecializedCooperativeEEENS5_IJNSA_ILi256EEENSA_ILi160EEENSA_ILi64EEEEEENS_6half_tENS5_IJlSC_lEEESK_SL_NS4_8TiledMMAINS4_8MMA_AtomIJNS4_4SM904GMMA25MMA_64x32x16_F32F16F16_SSILNSP_5MajorE0ELSR_0ELNSP_7ScaleInE1ELSS_1EEEEEENS4_6LayoutISD_NS5_IJSC_NSA_ILi0EEESW_EEEEENS5_IJNS4_10UnderscoreESZ_SZ_EEEEENS4_13SM90_TMA_LOADENS4_14ComposedLayoutINS4_7SwizzleILi3ELi4ELi3EEENS4_18smem_ptr_flag_bitsILi16EEENSV_INS5_IJNSA_ILi8EEESI_EEENS5_IJSI_SC_EEEEEEEvNS4_8identityENS4_23SM90_TMA_LOAD_MULTICASTES1C_vS1D_EENS_8epilogue10collective6detail29Sm90TmaWarpSpecializedAdapterINS1H_15DefaultEpilogueISK_SL_SL_NS1G_6thread17LinearCombinationISK_Li1EffLNS1L_9ScaleType4KindE0ELNS_15FloatRoundStyleE2ESK_EENS1_15EpilogueDefaultEEEEEvvEEEEvNT_6ParamsE,@"STO_CUDA_ENTRY STV_DEFAULT"
_ZN7cutlass13device_kernelINS_4gemm6kernel13GemmUniversalIN4cute5tupleIJiiiiEEENS1_10collective13CollectiveMmaINS1_34MainloopSm90TmaGmmaWarpSpecializedILi4ENS5_IJNS4_1CILi2EEENSA_ILi1EEESC_EEENS1_35KernelTmaWarpSpecializedCooperativeEEENS5_IJNSA_ILi256EEENSA_ILi160EEENSA_ILi64EEEEEENS_6half_tENS5_IJlSC_lEEESK_SL_NS4_8TiledMMAINS4_8MMA_AtomIJNS4_4SM904GMMA25MMA_64x32x16_F32F16F16_SSILNSP_5MajorE0ELSR_0ELNSP_7ScaleInE1ELSS_1EEEEEENS4_6LayoutISD_NS5_IJSC_NSA_ILi0EEESW_EEEEENS5_IJNS4_10UnderscoreESZ_SZ_EEEEENS4_13SM90_TMA_LOADENS4_14ComposedLayoutINS4_7SwizzleILi3ELi4ELi3EEENS4_18smem_ptr_flag_bitsILi16EEENSV_INS5_IJNSA_ILi8EEESI_EEENS5_IJSI_SC_EEEEEEEvNS4_8identityENS4_23SM90_TMA_LOAD_MULTICASTES1C_vS1D_EENS_8epilogue10collective6detail29Sm90TmaWarpSpecializedAdapterINS1H_15DefaultEpilogueISK_SL_SL_NS1G_6thread17LinearCombinationISK_Li1EffLNS1L_9ScaleType4KindE0ELNS_15FloatRoundStyleE2ESK_EENS1_15EpilogueDefaultEEEEEvvEEEEvNT_6ParamsE:
[----:B------:R-:W0:Y:S01]  /*0000*/  LDC R1, c[0x0][0x28] ;  /* 0x00000a00ff017b82 */ /* 0x000e220000000800 */
[----:B------:R-:W1:Y:S01]  /*0010*/  S2R R2, SR_TID.X ;  /* 0x0000000000027919 */ /* 0x000e620000002100 */
[----:B------:R-:W-:Y:S01]  /*0020*/  ELECT P0, URZ, PT ;  /* 0x00000000003f782f */ /* 0x000fe20003800000 */
[----:B------:R-:W-:Y:S01]  /*0030*/  BSSY B0, `(.L_x_0) ;  /* 0x0000015000007945 */ /* 0x000fe20003800000 */
[--C-:B-1----:R-:W-:Y:S02]  /*0040*/  SHF.R.U32.HI R0, RZ, 0x5, R2.reuse ;  /* 0x00000005ff007819 */ /* 0x102fe40000011602 */
[----:B------:R-:W-:-:S03]  /*0050*/  SHF.R.U32.HI R3, RZ, 0x7, R2 ;  /* 0x00000007ff037819 */ /* 0x000fc60000011602 */
[----:B------:R-:W1:Y:S04]  /*0060*/  SHFL.IDX PT, R4, R0, RZ, 0x1f ;  /* 0x00001fff00047589 */ /* 0x000e6800000e0000 */
[----:B------:R-:W2:Y:S01]  /*0070*/  SHFL.IDX PT, R3, R3, RZ, 0x1f ;  /* 0x00001fff03037589 */ /* 0x000ea200000e0000 */
[----:B-1----:R-:W-:Y:S02]  /*0080*/  R2UR UR9, R4 ;  /* 0x00000000040972ca */ /* 0x002fe400000e0000 */
[----:B--2---:R-:W-:-:S11]  /*0090*/  R2UR UR5, R3 ;  /* 0x00000000030572ca */ /* 0x004fd600000e0000 */
[----:B------:R-:W-:Y:S02]  /*00a0*/  USHF.R.S32.HI UR4, URZ, 0x1f, UR9 ;  /* 0x0000001f3f047899 */ /* 0x000fe40008011409 */
[----:B------:R-:W-:Y:S02]  /*00b0*/  ISETP.NE.OR P0, PT, RZ, UR9, !P0 ;  /* 0x00000009ff007c0c */ /* 0x000fe4000c705670 */
[----:B------:R-:W-:-:S04]  /*00c0*/  ULEA.HI UR4, UR4, UR9, URZ, 0x2 ;  /* 0x0000000904047291 */ /* 0x000fc8000f8f103f */
[----:B------:R-:W-:-:S04]  /*00d0*/  ULOP3.LUT UR4, UR4, 0xfffffffc, URZ, 0xc0, !UPT ;  /* 0xfffffffc04047892 */ /* 0x000fc8000f8ec03f */
[----:B------:R-:W-:-:S03]  /*00e0*/  UIADD3 UR9, UR9, -UR4, URZ ;  /* 0x8000000409097290 */ /* 0x000fc6000fffe03f */
[----:B0-----:R-:W-:Y:S09]  /*00f0*/  @P0 BRA `(.L_x_1) ;  /* 0x0000000000200947 */ /* 0x001ff20003800000 */
[----:B------:R-:W-:Y:S02]  /*0100*/  ULDC.64 UR6, c[0x0][0x198] ;  /* 0x0000660000067ab9 */ /* 0x000fe40000000a00 */
[----:B------:R-:W-:Y:S02]  /*0110*/  UIADD3 UR10, UP0, UR6, 0xf0, URZ ;  /* 0x000000f0060a7890 */ /* 0x000fe4000ff1e03f */
[----:B------:R-:W-:Y:S02]  /*0120*/  UIADD3 UR6, UP1, UR6, 0x1f0, URZ ;  /* 0x000001f006067890 */ /* 0x000fe4000ff3e03f */
[----:B------:R-:W-:Y:S02]  /*0130*/  UIADD3.X UR11, URZ, UR7, URZ, UP0, !UPT ;  /* 0x000000073f0b7290 */ /* 0x000fe400087fe43f */
[----:B------:R-:W-:-:S07]  /*0140*/  UIADD3.X UR7, URZ, UR7, URZ, UP1, !UPT ;  /* 0x000000073f077290 */ /* 0x000fce0008ffe43f */
[----:B------:R0:W-:Y:S02]  /*0150*/  UTMACCTL.PF [UR10] ;  /* 0x000000000a0079b9 */ /* 0x0001e40008040000 */
[----:B------:R0:W-:Y:S02]  /*0160*/  UTMACCTL.PF [UR6] ;  /* 0x00000000060079b9 */ /* 0x0001e40008040000 */
[----:B0-----:R-:W-:Y:S01]  /*0170*/  NOP ;  /* 0x0000000000007918 */ /* 0x001fe20000000000 */
.L_x_1:
[----:B------:R-:W-:Y:S05]  /*0180*/  BSYNC B0 ;  /* 0x0000000000007941 */ /* 0x000fea0003800000 */
.L_x_0:
[----:B------:R-:W0:Y:S01]  /*0190*/  SHFL.IDX PT, R3, R0, RZ, 0x1f ;  /* 0x00001fff00037589 */ /* 0x000e2200000e0000 */
[----:B------:R-:W-:Y:S01]  /*01a0*/  UISETP.NE.AND UP0, UPT, UR9, 0x3, UPT ;  /* 0x000000030900788c */ /* 0x000fe2000bf05270 */
[----:B------:R-:W-:Y:S01]  /*01b0*/  ISETP.NE.AND P1, PT, RZ, UR5, PT ;  /* 0x00000005ff007c0c */ /* 0x000fe2000bf25270 */
[----:B------:R-:W-:Y:S02]  /*01c0*/  UIADD3 UR16, UR5, -0x1, URZ ;  /* 0xffffffff05107890 */ /* 0x000fe4000fffe03f */
[----:B------:R-:W-:Y:S02]  /*01d0*/  UISETP.EQ.OR UP0, UPT, UR9, URZ, !UP0 ;  /* 0x0000003f0900728c */ /* 0x000fe4000c702670 */
[----:B------:R-:W-:Y:S02]  /*01e0*/  UISETP.GE.U32.AND UP1, UPT, UR16, 0x2, UPT ;  /* 0x000000021000788c */ /* 0x000fe4000bf26070 */
[----:B------:R-:W-:-:S04]  /*01f0*/  UISETP.EQ.AND UP0, UPT, UR5, URZ, UP0 ;  /* 0x0000003f0500728c */ /* 0x000fc80008702270 */
[----:B------:R-:W-:-:S04]  /*0200*/  USEL UR38, URZ, 0x1, !UP0 ;  /* 0x000000013f267887 */ /* 0x000fc8000c000000 */
[----:B------:R-:W-:Y:S01]  /*0210*/  USEL UR38, UR38, 0x2, UP1 ;  /* 0x0000000226267887 */ /* 0x000fe20008800000 */
[----:B0-----:R-:W-:-:S13]  /*0220*/  ISETP.NE.AND P0, PT, R3, RZ, PT ;  /* 0x000000ff0300720c */ /* 0x001fda0003f05270 */
[----:B------:R-:W-:Y:S05]  /*0230*/  @P0 BRA `(.L_x_2) ;  /* 0x0000000000580947 */ /* 0x000fea0003800000 */
[----:B------:R-:W0:Y:S01]  /*0240*/  S2UR UR8, SR_CgaCtaId ;  /* 0x00000000000879c3 */ /* 0x000e220000008800 */
[----:B------:R-:W-:Y:S01]  /*0250*/  UMOV UR4, 0x400 ;  /* 0x0000040000047882 */ /* 0x000fe20000000000 */
[----:B------:R-:W-:Y:S01]  /*0260*/  UMOV UR5, 0x1 ;  /* 0x0000000100057882 */ /* 0x000fe20000000000 */
[----:B------:R-:W-:Y:S01]  /*0270*/  UMOV UR6, 0x4 ;  /* 0x0000000400067882 */ /* 0x000fe20000000000 */
[----:B------:R-:W-:Y:S01]  /*0280*/  ELECT P0, URZ, PT ;  /* 0x00000000003f782f */ /* 0x000fe20003800000 */
[----:B------:R-:W-:-:S04]  /*0290*/  UIADD3 UR6, -UR6, 0x100000, URZ ;  /* 0x0010000006067890 */ /* 0x000fc8000fffe13f */
[----:B------:R-:W-:Y:S02]  /*02a0*/  USHF.L.U32 UR7, UR6, 0xb, URZ ;  /* 0x0000000b06077899 */ /* 0x000fe4000800063f */
[----:B------:R-:W-:Y:S02]  /*02b0*/  USHF.L.U32 UR6, UR6, 0x1, URZ ;  /* 0x0000000106067899 */ /* 0x000fe4000800063f */
[----:B0-----:R-:W-:Y:S02]  /*02c0*/  ULEA UR8, UR8, UR4, 0x18 ;  /* 0x0000000408087291 */ /* 0x001fe4000f8ec03f */
[----:B------:R-:W-:-:S04]  /*02d0*/  UIADD3 UR4, -UR5, 0x100000, URZ ;  /* 0x0010000005047890 */ /* 0x000fc8000fffe13f */
[----:B------:R-:W-:Y:S02]  /*02e0*/  USHF.L.U32 UR5, UR4, 0xb, URZ ;  /* 0x0000000b04057899 */ /* 0x000fe4000800063f */
[----:B------:R-:W-:Y:S01]  /*02f0*/  USHF.L.U32 UR4, UR4, 0x1, URZ ;  /* 0x0000000104047899 */ /* 0x000fe2000800063f */
[----:B------:R-:W0:Y:S11]  /*0300*/  FENCE.VIEW.ASYNC.S ;  /* 0x00000000000073c6 */ /* 0x000e360000000000 */
[----:B0-----:R0:W1:Y:S01]  /*0310*/  SYNCS.EXCH.64 URZ, [UR8], UR4 ;  /* 0x00000004083f75b2 */ /* 0x0010620008000100 */
[----:B------:R0:W2:Y:S01]  /*0320*/  SYNCS.EXCH.64 URZ, [UR8+0x20], UR6 ;  /* 0x00002006083f75b2 */ /* 0x0000a20008000100 */
[----:B------:R0:W3:Y:S01]  /*0330*/  SYNCS.EXCH.64 URZ, [UR8+0x8], UR4 ;  /* 0x00000804083f75b2 */ /* 0x0000e20008000100 */
[----:B------:R0:W4:Y:S01]  /*0340*/  SYNCS.EXCH.64 URZ, [UR8+0x28], UR6 ;  /* 0x00002806083f75b2 */ /* 0x0001220008000100 */
[----:B------:R0:W0:Y:S01]  /*0350*/  SYNCS.EXCH.64 URZ, [UR8+0x10], UR4 ;  /* 0x00001004083f75b2 */ /* 0x0000220008000100 */
[----:B------:R0:W0:Y:S01]  /*0360*/  SYNCS.EXCH.64 URZ, [UR8+0x30], UR6 ;  /* 0x00003006083f75b2 */ /* 0x0000220008000100 */
[----:B------:R0:W0:Y:S01]  /*0370*/  SYNCS.EXCH.64 URZ, [UR8+0x18], UR4 ;  /* 0x00001804083f75b2 */ /* 0x0000220008000100 */
[----:B------:R0:W0:Y:S01]  /*0380*/  SYNCS.EXCH.64 URZ, [UR8+0x38], UR6 ;  /* 0x00003806083f75b2 */ /* 0x0000220008000100 */
[----:B------:R-:W-:Y:S01]  /*0390*/  NOP ;  /* 0x0000000000007918 */ /* 0x000fe20000000000 */
.L_x_2:
[----:B------:R-:W5:Y:S01]  /*03a0*/  S2UR UR13, SR_CTAID.X ;  /* 0x00000000000d79c3 */ /* 0x000f620000002500 */
[----:B------:R-:W-:Y:S01]  /*03b0*/  SHF.R.S32.HI R5, RZ, 0x1f, R2 ;  /* 0x0000001fff057819 */ /* 0x000fe20000011402 */
[----:B------:R-:W1:Y:S01]  /*03c0*/  SHFL.IDX PT, R6, R0, RZ, 0x1f ;  /* 0x00001fff00067589 */ /* 0x000e6200000e0000 */
[----:B0-----:R-:W-:Y:S01]  /*03d0*/  ULDC UR4, c[0x0][0x150] ;  /* 0x0000540000047ab9 */ /* 0x001fe20000000800 */
[----:B------:R-:W-:Y:S02]  /*03e0*/  ELECT P0, URZ, PT ;  /* 0x00000000003f782f */ /* 0x000fe40003800000 */
[----:B------:R-:W-:Y:S01]  /*03f0*/  LEA.HI R5, R5, R2, RZ, 0x7 ;  /* 0x0000000205057211 */ /* 0x000fe200078f38ff */
[----:B------:R-:W-:Y:S01]  /*0400*/  ULDC UR5, c[0x0][0x154] ;  /* 0x0000550000057ab9 */ /* 0x000fe20000000800 */
[----:B------:R-:W-:Y:S01]  /*0410*/  ULDC UR8, c[0x0][0x144] ;  /* 0x0000510000087ab9 */ /* 0x000fe20000000800 */
[----:B------:R-:W0:Y:S01]  /*0420*/  S2UR UR10, SR_CTAID.Y ;  /* 0x00000000000a79c3 */ /* 0x000e220000002600 */
[----:B------:R-:W-:Y:S01]  /*0430*/  LOP3.LUT R5, R5, 0xffffff80, RZ, 0xc0, !PT ;  /* 0xffffff8005057812 */ /* 0x000fe200078ec0ff */
[----:B------:R-:W-:Y:S01]  /*0440*/  NOP ;  /* 0x0000000000007918 */ /* 0x000fe20000000000 */
[----:B------:R-:W-:Y:S01]  /*0450*/  NOP ;  /* 0x0000000000007918 */ /* 0x000fe20000000000 */
[----:B------:R-:W-:Y:S01]  /*0460*/  ULDC UR11, c[0x0][0x148] ;  /* 0x00005200000b7ab9 */ /* 0x000fe20000000800 */
[----:B------:R-:W-:-:S02]  /*0470*/  IMAD.MOV.U32 R18, RZ, RZ, 0x1 ;  /* 0x00000001ff127424 */ /* 0x000fc400078e00ff */
[----:B------:R-:W-:-:S05]  /*0480*/  IMAD.IADD R5, R2, 0x1, -R5 ;  /* 0x0000000102057824 */ /* 0x000fca00078e0a05 */
[----:B------:R-:W-:Y:S02]  /*0490*/  SHF.R.S32.HI R4, RZ, 0x1f, R5 ;  /* 0x0000001fff047819 */ /* 0x000fe40000011405 */
[----:B-----5:R-:W-:Y:S02]  /*04a0*/  I2FP.F32.U32 R7, UR13 ;  /* 0x0000000d00077c45 */ /* 0x020fe40008201000 */
[----:B------:R-:W-:Y:S02]  /*04b0*/  LEA.HI R4, R4, R5, RZ, 0x3 ;  /* 0x0000000504047211 */ /* 0x000fe400078f18ff */
[----:B-1----:R-:W-:Y:S01]  /*04c0*/  ISETP.NE.OR P0, PT, R6, RZ, !P0 ;  /* 0x000000ff0600720c */ /* 0x002fe20004705670 */
[----:B------:R-:W-:Y:S01]  /*04d0*/  FMUL R8, R7, UR4 ;  /* 0x0000000407087c20 */ /* 0x000fe20008400000 */
[--C-:B------:R-:W-:Y:S02]  /*04e0*/  SHF.R.S32.HI R0, RZ, 0x3, R4.reuse ;  /* 0x00000003ff007819 */ /* 0x100fe40000011404 */
[----:B------:R-:W-:-:S02]  /*04f0*/  SHF.R.S32.HI R7, RZ, 0x1f, R4 ;  /* 0x0000001fff077819 */ /* 0x000fc40000011404 */
[----:B------:R-:W-:Y:S01]  /*0500*/  SHF.R.S32.HI R4, RZ, 0x1f, R3 ;  /* 0x0000001fff047819 */ /* 0x000fe20000011403 */
[----:B------:R-:W1:Y:S01]  /*0510*/  F2I.U32.TRUNC.NTZ R8, R8 ;  /* 0x0000000800087305 */ /* 0x000e62000020f000 */
[----:B------:R-:W-:Y:S02]  /*0520*/  LEA.HI R7, R7, R0, RZ, 0x2 ;  /* 0x0000000007077211 */ /* 0x000fe400078f10ff */
[----:B------:R-:W-:Y:S02]  /*0530*/  LEA.HI R4, R4, R3, RZ, 0x2 ;  /* 0x0000000304047211 */ /* 0x000fe400078f10ff */
[----:B------:R-:W-:Y:S01]  /*0540*/  LOP3.LUT R7, R7, 0xfffffffc, RZ, 0xc0, !PT ;  /* 0xfffffffc07077812 */ /* 0x000fe200078ec0ff */
[----:B------:R-:W-:Y:S01]  /*0550*/  VOTEU.ALL UP0, P0 ;  /* 0x00000000003f7886 */ /* 0x000fe20000000000 */
[----:B------:R-:W-:Y:S01]  /*0560*/  LOP3.LUT R4, R4, 0x3ffffffc, RZ, 0xc0, !PT ;  /* 0x3ffffffc04047812 */ /* 0x000fe200078ec0ff */
[----:B------:R-:W-:Y:S02]  /*0570*/  VOTEU.ALL UP1, P0 ;  /* 0x00000000003f7886 */ /* 0x000fe40000020000 */
[----:B------:R-:W-:Y:S01]  /*0580*/  IMAD.IADD R7, R0, 0x1, -R7 ;  /* 0x0000000100077824 */ /* 0x000fe200078e0a07 */
[----:B0-----:R-:W-:Y:S01]  /*0590*/  I2FP.F32.U32 R0, UR10 ;  /* 0x0000000a00007c45 */ /* 0x001fe20008201000 */
[----:B------:R-:W-:Y:S01]  /*05a0*/  IMAD.IADD R4, R3, 0x1, -R4 ;  /* 0x0000000103047824 */ /* 0x000fe200078e0a04 */
[----:B------:R-:W0:Y:S01]  /*05b0*/  @!UP0 S2UR UR7, SR_CgaCtaId ;  /* 0x00000000000789c3 */ /* 0x000e220000008800 */
[----:B------:R-:W-:Y:S01]  /*05c0*/  @!UP0 UMOV UR6, 0x400 ;  /* 0x0000040000068882 */ /* 0x000fe20000000000 */
[----:B-1----:R-:W-:Y:S01]  /*05d0*/  R2UR UR4, R8 ;  /* 0x00000000080472ca */ /* 0x002fe200000e0000 */
[----:B------:R-:W-:-:S02]  /*05e0*/  IMAD R4, R4, 0x4, R7 ;  /* 0x0000000404047824 */ /* 0x000fc400078e0207 */
[----:B------:R-:W-:Y:S02]  /*05f0*/  FMUL R6, R0, UR5 ;  /* 0x0000000500067c20 */ /* 0x000fe40008400000 */
[C---:B------:R-:W-:Y:S01]  /*0600*/  IMAD.SHL.U32 R19, R4.reuse, 0x4, RZ ;  /* 0x0000000404137824 */ /* 0x040fe200078e00ff */
[----:B------:R-:W-:-:S03]  /*0610*/  LEA.HI R0, R4, R4, RZ, 0x1 ;  /* 0x0000000404007211 */ /* 0x000fc600078f08ff */
[----:B------:R-:W1:Y:S01]  /*0620*/  F2I.U32.TRUNC.NTZ R6, R6 ;  /* 0x0000000600067305 */ /* 0x000e62000020f000 */
[----:B------:R-:W-:Y:S02]  /*0630*/  LOP3.LUT R3, R0, 0xfffffffe, RZ, 0xc0, !PT ;  /* 0xfffffffe00037812 */ /* 0x000fe400078ec0ff */
[C---:B------:R-:W-:Y:S01]  /*0640*/  LOP3.LUT R19, R4.reuse, 0xc, R19, 0x78, !PT ;  /* 0x0000000c04137812 */ /* 0x040fe200078e7813 */
[----:B------:R-:W-:Y:S02]  /*0650*/  UIADD3 UR4, -UR4, URZ, URZ ;  /* 0x0000003f04047290 */ /* 0x000fe4000fffe13f */
[----:B------:R-:W-:Y:S02]  /*0660*/  IMAD.IADD R3, R4, 0x1, -R3 ;  /* 0x0000000104037824 */ /* 0x000fe400078e0a03 */
[----:B------:R-:W-:-:S03]  /*0670*/  UIMAD UR8, UR8, UR4, UR13 ;  /* 0x00000004080872a4 */ /* 0x000fc6000f8e020d */
[----:B------:R-:W-:Y:S02]  /*0680*/  UMOV UR4, 0x20 ;  /* 0x0000002000047882 */ /* 0x000fe40000000000 */
[----:B------:R-:W-:-:S04]  /*0690*/  @!UP0 UIADD3 UR4, -UR4, 0x100000, URZ ;  /* 0x0010000004048890 */ /* 0x000fc8000fffe13f */
[----:B------:R-:W-:Y:S02]  /*06a0*/  @!UP0 USHF.L.U32 UR5, UR4, 0xb, URZ ;  /* 0x0000000b04058899 */ /* 0x000fe4000800063f */
[----:B------:R-:W-:Y:S01]  /*06b0*/  @!UP0 USHF.L.U32 UR4, UR4, 0x1, URZ ;  /* 0x0000000104048899 */ /* 0x000fe2000800063f */
[----:B------:R-:W-:Y:S01]  /*06c0*/  ISETP.NE.AND P3, PT, R3, UR8, PT ;  /* 0x0000000803007c0c */ /* 0x000fe2000bf65270 */
[----:B0-----:R-:W-:Y:S01]  /*06d0*/  @!UP0 ULEA UR6, UR7, UR6, 0x18 ;  /* 0x0000000607068291 */ /* 0x001fe2000f8ec03f */
[----:B------:R-:W0:Y:S01]  /*06e0*/  LDC R3, c[0x0][0x140] ;  /* 0x00005000ff037b82 */ /* 0x000e220000000800 */
[----:B-1----:R-:W-:Y:S01]  /*06f0*/  R2UR UR12, R6 ;  /* 0x00000000060c72ca */ /* 0x002fe200000e0000 */
[----:B------:R-:W-:Y:S01]  /*0700*/  VOTEU.ALL UP0, P0 ;  /* 0x00000000003f7886 */ /* 0x000fe20000000000 */
[----:B------:R-:W-:-:S04]  /*0710*/  LOP3.LUT P0, RZ, R5, 0x7, RZ, 0xc0, !PT ;  /* 0x0000000705ff7812 */ /* 0x000fc8000780c0ff */
[C---:B------:R-:W-:Y:S01]  /*0720*/  ISETP.LT.U32.AND P0, PT, R19.reuse, 0x2, !P0 ;  /* 0x000000021300780c */ /* 0x040fe20004701070 */
[----:B------:R-:W1:Y:S03]  /*0730*/  FENCE.VIEW.ASYNC.S ;  /* 0x00000000000073c6 */ /* 0x000e660000000000 */
[----:B-1----:R-:W1:Y:S01]  /*0740*/  @!UP0 SYNCS.EXCH.64 URZ, [UR6+0x50], UR4 ;  /* 0x00005004063f85b2 */ /* 0x002e620008000100 */
[----:B------:R-:W-:Y:S02]  /*0750*/  @P3 LEA.HI R0, R19, R19, RZ, 0x1 ;  /* 0x0000001313003211 */ /* 0x000fe400078f08ff */
[----:B------:R-:W-:Y:S02]  /*0760*/  UIADD3 UR12, -UR12, URZ, URZ ;  /* 0x0000003f0c0c7290 */ /* 0x000fe4000fffe13f */
[----:B------:R-:W-:Y:S02]  /*0770*/  @P3 SHF.R.S32.HI R0, RZ, 0x1, R0 ;  /* 0x00000001ff003819 */ /* 0x000fe40000011400 */
[----:B0-----:R-:W-:-:S02]  /*0780*/  ISETP.EQ.U32.AND P2, PT, R3, 0x1, PT ;  /* 0x000000010300780c */ /* 0x001fc40003f42070 */
[----:B------:R-:W-:Y:S01]  /*0790*/  SEL R3, RZ, 0x1, !P0 ;  /* 0x00000001ff037807 */ /* 0x000fe20004000000 */
[----:B------:R0:W1:Y:S01]  /*07a0*/  @!UP1 SYNCS.EXCH.64 URZ, [UR6+0x58], UR4 ;  /* 0x00005804063f95b2 */ /* 0x0000620008000100 */
[----:B------:R-:W-:Y:S01]  /*07b0*/  NOP ;  /* 0x0000000000007918 */ /* 0x000fe20000000000 */
[----:B0-----:R-:W-:-:S06]  /*07c0*/  UIMAD UR4, UR11, UR12, UR10 ;  /* 0x0000000c0b0472a4 */ /* 0x001fcc000f8e020a */
[----:B------:R-:W-:-:S04]  /*07d0*/  @P3 ISETP.NE.AND P4, PT, R0, UR4, PT ;  /* 0x0000000400003c0c */ /* 0x000fc8000bf85270 */
[----:B------:R-:W-:-:S04]  /*07e0*/  @P3 SEL R18, RZ, 0x1, P4 ;  /* 0x00000001ff123807 */ /* 0x000fc80002000000 */
[----:B------:R-:W-:Y:S01]  /*07f0*/  LOP3.LUT R18, R18, R3, RZ, 0xc0, !PT ;  /* 0x0000000312127212 */ /* 0x000fe200078ec0ff */
[----:B------:R-:W-:Y:S06]  /*0800*/  @!P2 BRA `(.L_x_3) ;  /* 0x000000000008a947 */ /* 0x000fec0003800000 */
[----:B-1234-:R-:W-:Y:S01]  /*0810*/  UCGABAR_ARV ;  /* 0x00000000000079c7 */ /* 0x01efe20008000000 */
[----:B------:R-:W-:Y:S05]  /*0820*/  BRA `(.L_x_4) ;  /* 0x0000000000047947 */ /* 0x000fea0003800000 */
.L_x_3:
[----:B-1234-:R-:W-:Y:S01]  /*0830*/  NOP ;  /* 0x0000000000007918 */ /* 0x01efe20000000000 */
.L_x_4:
[----:B------:R-:W-:Y:S01]  /*0840*/  ULDC UR4, c[0x0][0x65c] ;  /* 0x0001970000047ab9 */ /* 0x000fe20000000800 */
[----:B------:R-:W-:Y:S01]  /*0850*/  UMOV UR5, URZ ;  /* 0x0000003f00057c82 */ /* 0x000fe20008000000 */
[----:B------:R-:W-:-:S03]  /*0860*/  UISETP.NE.AND UP0, UPT, UR4, 0x1, UPT ;  /* 0x000000010400788c */ /* 0x000fc6000bf05270 */
[----:B------:R-:W-:Y:S01]  /*0870*/  UMOV UR4, UR13 ;  /* 0x0000000d00047c82 */ /* 0x000fe20008000000 */
[----:B------:R-:W-:Y:S02]  /*0880*/  UP2UR UR39, UPR, URZ, 0x1 ;  /* 0x000000013f277883 */ /* 0x000fe40008000000 */
[----:B------:R-:W-:Y:S02]  /*0890*/  PLOP3.LUT P3, PT, PT, PT, UP0, 0x80, 0x0 ;  /* 0x000000000000781c */ /* 0x000fe40003f6f008 */
[----:B------:R-:W-:Y:S02]  /*08a0*/  PLOP3.LUT P4, PT, PT, PT, UP0, 0x80, 0x0 ;  /* 0x000000000000781c */ /* 0x000fe40003f8f008 */
[----:B------:R-:W-:Y:S01]  /*08b0*/  PLOP3.LUT P5, PT, PT, PT, UP0, 0x80, 0x0 ;  /* 0x000000000000781c */ /* 0x000fe20003faf008 */
[----:B------:R-:W-:Y:S01]  /*08c0*/  @UP0 ULDC UR14, c[0x0][0x10] ;  /* 0x00000400000e0ab9 */ /* 0x000fe20000000800 */
[----:B------:R-:W-:Y:S01]  /*08d0*/  @UP0 UMOV UR6, UR10 ;  /* 0x0000000a00060c82 */ /* 0x000fe20008000000 */
[----:B------:R-:W-:Y:S01]  /*08e0*/  @UP0 UMOV UR7, URZ ;  /* 0x0000003f00070c82 */ /* 0x000fe20008000000 */
[----:B------:R-:W-:Y:S01]  /*08f0*/  PLOP3.LUT P0, PT, PT, PT, UP0, 0x80, 0x0 ;  /* 0x000000000000781c */ /* 0x000fe20003f0f008 */
[----:B------:R-:W-:-:S03]  /*0900*/  @UP0 UIMAD.WIDE.U32 UR14, UR13, UR14, UR6 ;  /* 0x0000000e0d0e02a5 */ /* 0x000fc6000f8e0006 */
[----:B------:R-:W-:Y:S01]  /*0910*/  @!UP0 ULDC UR7, c[0x0][0xc] ;  /* 0x0000030000078ab9 */ /* 0x000fe20000000800 */
[----:B------:R-:W-:Y:S01]  /*0920*/  @UP0 UMOV UR6, URZ ;  /* 0x0000003f00060c82 */ /* 0x000fe20008000000 */
[----:B------:R-:W-:Y:S01]  /*0930*/  @!UP0 UIMAD.WIDE.U32 UR4, UR10, UR7, UR4 ;  /* 0x000000070a0482a5 */ /* 0x000fe2000f8e0004 */
[----:B------:R-:W-:Y:S01]  /*0940*/  IMAD.U32 R17, RZ, RZ, UR15 ;  /* 0x0000000fff117e24 */ /* 0x000fe2000f8e00ff */
[----:B------:R-:W-:Y:S01]  /*0950*/  @UP0 UIADD3 UR6, UR15, UR6, URZ ;  /* 0x000000060f060290 */ /* 0x000fe2000fffe03f */
[----:B------:R-:W-:-:S03]  /*0960*/  IMAD.U32 R16, RZ, RZ, UR14 ;  /* 0x0000000eff107e24 */ /* 0x000fc6000f8e00ff */
[----:B------:R-:W-:Y:S02]  /*0970*/  IMAD.U32 R4, RZ, RZ, UR4 ;  /* 0x00000004ff047e24 */ /* 0x000fe4000f8e00ff */
[----:B------:R-:W-:Y:S02]  /*0980*/  IMAD.U32 R7, RZ, RZ, UR5 ;  /* 0x00000005ff077e24 */ /* 0x000fe4000f8e00ff */
[----:B------:R-:W-:Y:S02]  /*0990*/  @P3 IMAD.U32 R17, RZ, RZ, UR6 ;  /* 0x00000006ff113e24 */ /* 0x000fe4000f8e00ff */
[----:B------:R-:W-:Y:S02]  /*09a0*/  IMAD.U32 R5, RZ, RZ, UR5 ;  /* 0x00000005ff057e24 */ /* 0x000fe4000f8e00ff */
[----:B------:R-:W-:Y:S02]  /*09b0*/  IMAD.U32 R6, RZ, RZ, UR4 ;  /* 0x00000004ff067e24 */ /* 0x000fe4000f8e00ff */
[----:B------:R-:W-:-:S02]  /*09c0*/  @!P4 IMAD.MOV.U32 R16, RZ, RZ, R4 ;  /* 0x000000ffff10c224 */ /* 0x000fc400078e0004 */
[----:B------:R-:W-:Y:S01]  /*09d0*/  @!P5 IMAD.MOV.U32 R17, RZ, RZ, R7 ;  /* 0x000000ffff11d224 */ /* 0x000fe200078e0007 */
[----:B------:R-:W-:Y:S06]  /*09e0*/  @!P2 BRA `(.L_x_5) ;  /* 0x00000000000ca947 */ /* 0x000fec0003800000 */
[----:B------:R-:W-:Y:S01]  /*09f0*/  UCGABAR_WAIT ;  /* 0x0000000000007dc7 */ /* 0x000fe20008000000 */
[----:B------:R-:W-:Y:S01]  /*0a00*/  CCTL.IVALL ;  /* 0x00000000ff00798f */ /* 0x000fe20002000000 */
[----:B------:R-:W-:Y:S05]  /*0a10*/  BRA `(.L_x_6) ;  /* 0x0000000000047947 */ /* 0x000fea0003800000 */
.L_x_5:
[----:B------:R-:W-:Y:S06]  /*0a20*/  BAR.SYNC.DEFER_BLOCKING 0x0 ;  /* 0x0000000000007b1d */ /* 0x000fec0000010000 */
.L_x_6:
[----:B------:R-:W-:Y:S05]  /*0a30*/  @!P1 BRA `(.L_x_7) ;  /* 0x000000d4008c9947 */ /* 0x000fea0003800000 */
[----:B------:R-:W-:-:S06]  /*0a40*/  UISETP.GT.U32.AND UP0, UPT, UR16, 0x1, UPT ;  /* 0x000000011000788c */ /* 0x000fcc000bf04070 */
[----:B------:R-:W-:-:S13]  /*0a50*/  PLOP3.LUT P0, PT, PT, PT, UP0, 0x80, 0x0 ;  /* 0x000000000000781c */ /* 0x000fda0003f0f008 */
[----:B------:R-:W-:Y:S05]  /*0a60*/  @P0 EXIT ;  /* 0x000000000000094d */ /* 0x000fea0003800000 */
[----:B------:R-:W-:Y:S01]  /*0a70*/  ULDC.64 UR4, c[0x0][0x650] ;  /* 0x0001940000047ab9 */ /* 0x000fe20000000a00 */
[----:B------:R-:W-:Y:S01]  /*0a80*/  UMOV UR45, 0xffffffff ;  /* 0xffffffff002d7882 */ /* 0x000fe20000000000 */
[----:B------:R-:W-:Y:S01]  /*0a90*/  ISETP.GE.U32.AND P0, PT, R16, UR4, PT ;  /* 0x0000000410007c0c */ /* 0x000fe2000bf06070 */
[----:B------:R-:W-:Y:S01]  /*0aa0*/  UMOV UR40, 0xffffffff ;  /* 0xffffffff00287882 */ /* 0x000fe20000000000 */
[----:B------:R-:W-:Y:S01]  /*0ab0*/  UMOV UR41, 0xffffffff ;  /* 0xffffffff00297882 */ /* 0x000fe20000000000 */
[----:B------:R-:W-:Y:S02]  /*0ac0*/  PRMT R0, RZ, 0x7610, R0 ;  /* 0x00007610ff007816 */ /* 0x000fe40000000000 */
[----:B------:R-:W-:-:S13]  /*0ad0*/  ISETP.GE.U32.AND.EX P0, PT, R17, UR5, PT, P0 ;  /* 0x0000000511007c0c */ /* 0x000fda000bf06100 */
[----:B------:R-:W-:Y:S05]  /*0ae0*/  @P0 BRA `(.L_x_8) ;  /* 0x0000000400480947 */ /* 0x000fea0003800000 */
[----:B------:R-:W-:Y:S01]  /*0af0*/  ULDC.64 UR16, c[0x0][0x628] ;  /* 0x00018a0000107ab9 */ /* 0x000fe20000000a00 */
[C---:B------:R-:W-:Y:S01]  /*0b00*/  R2UR UR19, R16.reuse ;  /* 0x00000000101372ca */ /* 0x040fe200000e0000 */
[----:B------:R-:W-:Y:S01]  /*0b10*/  ULDC UR18, c[0x0][0x630] ;  /* 0x00018c0000127ab9 */ /* 0x000fe20000000800 */
[----:B------:R-:W-:Y:S02]  /*0b20*/  ISETP.NE.U32.AND P0, PT, RZ, UR16, PT ;  /* 0x00000010ff007c0c */ /* 0x000fe4000bf05070 */
[----:B------:R-:W-:Y:S02]  /*0b30*/  R2UR UR4, R16 ;  /* 0x00000000100472ca */ /* 0x000fe400000e0000 */
[----:B------:R-:W-:Y:S02]  /*0b40*/  ISETP.NE.AND.EX P0, PT, RZ, UR17, PT, P0 ;  /* 0x00000011ff007c0c */ /* 0x000fe4000bf05300 */
[----:B------:R-:W-:-:S11]  /*0b50*/  R2UR UR5, R17 ;  /* 0x00000000110572ca */ /* 0x000fd600000e0000 */
[----:B------:R-:W-:Y:S05]  /*0b60*/  @!P0 BRA `(.L_x_9) ;  /* 0x0000000000308947 */ /* 0x000fea0003800000 */
[----:B------:R-:W-:Y:S01]  /*0b70*/  R2UR UR4, R16 ;  /* 0x00000000100472ca */ /* 0x000fe200000e0000 */
[----:B------:R-:W-:Y:S01]  /*0b80*/  ULDC UR9, c[0x0][0x634] ;  /* 0x00018d0000097ab9 */ /* 0x000fe20000000800 */
[----:B------:R-:W-:-:S11]  /*0b90*/  R2UR UR13, R17 ;  /* 0x00000000110d72ca */ /* 0x000fd600000e0000 */
[----:B------:R-:W-:-:S04]  /*0ba0*/  UIADD3 UR9, UP0, UR4, UR9, URZ ;  /* 0x0000000904097290 */ /* 0x000fc8000ff1e03f */
[----:B------:R-:W-:-:S04]  /*0bb0*/  UIADD3.X UR13, URZ, UR13, URZ, UP0, !UPT ;  /* 0x0000000d3f0d7290 */ /* 0x000fc800087fe43f */
[----:B------:R-:W-:-:S04]  /*0bc0*/  UIMAD.WIDE.U32 UR4, UR13, UR16, URZ ;  /* 0x000000100d0472a5 */ /* 0x000fc8000f8e003f */
[----:B------:R-:W-:Y:S02]  /*0bd0*/  UIMAD.WIDE.U32 UR6, UP0, UR9, UR17, UR4 ;  /* 0x00000011090672a5 */ /* 0x000fe4000f800004 */
[----:B------:R-:W-:Y:S02]  /*0be0*/  UIMAD.WIDE.U32 UR4, UR9, UR16, URZ ;  /* 0x00000010090472a5 */ /* 0x000fe4000f8e003f */
[----:B------:R-:W-:Y:S02]  /*0bf0*/  UIADD3.X UR15, URZ, URZ, URZ, UP0, !UPT ;  /* 0x0000003f3f0f7290 */ /* 0x000fe400087fe43f */
[----:B------:R-:W-:Y:S01]  /*0c00*/  UIADD3 URZ, UP0, UR5, UR6, URZ ;  /* 0x00000006053f7290 */ /* 0x000fe2000ff1e03f */
[----:B------:R-:W-:-:S03]  /*0c10*/  UMOV UR14, UR7 ;  /* 0x00000007000e7c82 */ /* 0x000fc60008000000 */
[----:B------:R-:W-:-:S12]  /*0c20*/  UIMAD.WIDE.U32.X UR4, UR13, UR17, UR14, UP0 ;  /* 0x000000110d0472a5 */ /* 0x000fd800080e040e */
.L_x_9:
[----:B------:R-:W-:Y:S01]  /*0c30*/  USHF.R.U64 UR41, UR4, UR18, UR5 ;  /* 0x0000001204297299 */ /* 0x000fe20008001205 */
[----:B------:R-:W-:Y:S01]  /*0c40*/  R2UR UR7, R17 ;  /* 0x00000000110772ca */ /* 0x000fe200000e0000 */
[----:B------:R-:W-:Y:S02]  /*0c50*/  USHF.R.U32.HI UR4, URZ, UR18, UR5 ;  /* 0x000000123f047299 */ /* 0x000fe40008011605 */
[----:B------:R-:W-:Y:S01]  /*0c60*/  UIADD3 UR5, UP0, URZ, -UR41, URZ ;  /* 0x800000293f057290 */ /* 0x000fe2000ff1e03f */
[----:B------:R-:W-:Y:S01]  /*0c70*/  ULDC.64 UR14, c[0x0][0x620] ;  /* 0x00018800000e7ab9 */ /* 0x000fe20000000a00 */
[----:B------:R-:W-:Y:S02]  /*0c80*/  UMOV UR6, UR19 ;  /* 0x0000001300067c82 */ /* 0x000fe40008000000 */
[----:B------:R-:W-:Y:S01]  /*0c90*/  UIADD3.X UR4, URZ, ~UR4, URZ, UP0, !UPT ;  /* 0x800000043f047290 */ /* 0x000fe200087fe43f */
[----:B------:R-:W-:Y:S01]  /*0ca0*/  ULDC UR9, c[0x0][0x618] ;  /* 0x0001860000097ab9 */ /* 0x000fe20000000800 */
[----:B------:R-:W-:-:S02]  /*0cb0*/  UIMAD UR12, UR11, UR12, UR10 ;  /* 0x0000000c0b0c72a4 */ /* 0x000fc4000f8e020a */
[----:B------:R-:W-:Y:S02]  /*0cc0*/  UIMAD UR4, UR4, UR14, URZ ;  /* 0x0000000e040472a4 */ /* 0x000fe4000f8e023f */
[----:B------:R-:W-:Y:S02]  /*0cd0*/  UIMAD.WIDE.U32 UR6, UR5, UR14, UR6 ;  /* 0x0000000e050672a5 */ /* 0x000fe4000f8e0006 */
[----:B------:R-:W-:Y:S01]  /*0ce0*/  UIMAD UR4, UR5, UR15, UR4 ;  /* 0x0000000f050472a4 */ /* 0x000fe2000f8e0204 */
[----:B------:R-:W-:Y:S01]  /*0cf0*/  ULDC UR10, c[0x0][0x608] ;  /* 0x00018200000a7ab9 */ /* 0x000fe20000000800 */
[----:B------:R-:W-:Y:S02]  /*0d00*/  ULDC UR18, c[0x0][0x658] ;  /* 0x0001960000127ab9 */ /* 0x000fe40000000800 */
[----:B------:R-:W-:Y:S01]  /*0d10*/  UIADD3 UR7, UR7, UR4, URZ ;  /* 0x0000000407077290 */ /* 0x000fe2000fffe03f */
[----:B------:R-:W-:Y:S02]  /*0d20*/  UMOV UR11, 0xffffffff ;  /* 0xffffffff000b7882 */ /* 0x000fe40000000000 */
[----:B------:R-:W-:Y:S01]  /*0d30*/  ULDC.64 UR4, c[0x0][0x640] ;  /* 0x0001900000047ab9 */ /* 0x000fe20000000a00 */
[----:B------:R-:W-:Y:S01]  /*0d40*/  USHF.R.U64 UR16, UR6, UR9, UR7 ;  /* 0x0000000906107299 */ /* 0x000fe20008001207 */
[----:B------:R-:W-:Y:S01]  /*0d50*/  ISETP.NE.U32.AND P0, PT, RZ, UR4, PT ;  /* 0x00000004ff007c0c */ /* 0x000fe2000bf05070 */
[----:B------:R-:W-:-:S02]  /*0d60*/  USHF.R.U32.HI UR7, URZ, UR9, UR7 ;  /* 0x000000093f077299 */ /* 0x000fc40008011607 */
[----:B------:R-:W-:Y:S01]  /*0d70*/  USHF.L.U32 UR6, UR11, UR18, URZ ;  /* 0x000000120b067299 */ /* 0x000fe2000800063f */
[----:B------:R-:W-:Y:S01]  /*0d80*/  ISETP.NE.AND.EX P0, PT, RZ, UR5, PT, P0 ;  /* 0x00000005ff007c0c */ /* 0x000fe2000bf05300 */
[----:B------:R-:W-:Y:S02]  /*0d90*/  USHF.R.U64 UR22, UR16, UR10, UR7 ;  /* 0x0000000a10167299 */ /* 0x000fe40008001207 */
[----:B------:R-:W-:Y:S02]  /*0da0*/  USHF.R.U32.HI UR7, URZ, UR10, UR7 ;  /* 0x0000000a3f077299 */ /* 0x000fe40008011607 */
[----:B------:R-:W-:Y:S02]  /*0db0*/  UISETP.NE.AND UP1, UPT, UR39, URZ, UPT ;  /* 0x0000003f2700728c */ /* 0x000fe4000bf25270 */
[----:B------:R-:W-:Y:S01]  /*0dc0*/  USHF.R.U64 UR23, UR22, UR18, UR7 ;  /* 0x0000001216177299 */ /* 0x000fe20008001207 */
[----:B------:R-:W-:Y:S01]  /*0dd0*/  ULDC UR17, c[0x0][0x600] ;  /* 0x0001800000117ab9 */ /* 0x000fe20000000800 */
[----:B------:R-:W-:-:S02]  /*0de0*/  ULOP3.LUT UR13, URZ, UR6, URZ, 0x33, !UPT ;  /* 0x000000063f0d7292 */ /* 0x000fc4000f8e333f */
[----:B------:R-:W-:Y:S02]  /*0df0*/  UIADD3 UR15, UR17, -0x1, URZ ;  /* 0xffffffff110f7890 */ /* 0x000fe4000fffe03f */
[----:B------:R-:W-:Y:S02]  /*0e00*/  USEL UR12, UR8, UR12, !UP1 ;  /* 0x0000000c080c7287 */ /* 0x000fe4000c800000 */
[----:B------:R-:W-:Y:S01]  /*0e10*/  USHF.R.U32.HI UR7, URZ, UR18, UR7 ;  /* 0x000000123f077299 */ /* 0x000fe20008011607 */
[----:B------:R-:W-:Y:S01]  /*0e20*/  ULDC UR19, c[0x0][0x648] ;  /* 0x0001920000137ab9 */ /* 0x000fe20000000800 */
[----:B------:R-:W-:Y:S01]  /*0e30*/  ULDC UR20, c[0x0][0x638] ;  /* 0x00018e0000147ab9 */ /* 0x000fe20000000800 */
[----:B------:R-:W-:Y:S01]  /*0e40*/  UMOV UR21, 0x1 ;  /* 0x0000000100157882 */ /* 0x000fe20000000000 */
[----:B------:R-:W-:Y:S01]  /*0e50*/  UMOV UR6, UR23 ;  /* 0x0000001700067c82 */ /* 0x000fe20008000000 */
[----:B------:R-:W-:Y:S07]  /*0e60*/  @!P0 BRA `(.L_x_10) ;  /* 0x0000000000308947 */ /* 0x000fee0003800000 */
[----:B------:R-:W-:Y:S02]  /*0e70*/  ULDC UR10, c[0x0][0x64c] ;  /* 0x00019300000a7ab9 */ /* 0x000fe40000000800 */
        /* <DEDUP_REMOVED lines=8> */
[----:B------:R-:W-:-:S07]  /*0f00*/  UIMAD.WIDE.U32.X UR4, UR14, UR5, UR10, UP0 ;  /* 0x000000050e0472a5 */ /* 0x000fce00080e040a */
[----:B------:R-:W-:Y:S01]  /*0f10*/  UMOV UR6, UR4 ;  /* 0x0000000400067c82 */ /* 0x000fe20008000000 */
[----:B------:R-:W-:-:S05]  /*0f20*/  UMOV UR7, UR5 ;  /* 0x0000000500077c82 */ /* 0x000fca0008000000 */
.L_x_10:
[----:B------:R-:W-:Y:S01]  /*0f30*/  USHF.R.U64 UR5, UR6, UR19, UR7 ;  /* 0x0000001306057299 */ /* 0x000fe20008001207 */
[----:B------:R-:W-:Y:S01]  /*0f40*/  IMAD.MOV.U32 R0, RZ, RZ, 0x1 ;  /* 0x00000001ff007424 */ /* 0x000fe200078e00ff */
[----:B------:R-:W-:Y:S02]  /*0f50*/  USHF.L.U32 UR4, UR21, UR18, URZ ;  /* 0x0000001215047299 */ /* 0x000fe4000800063f */
[----:B------:R-:W-:Y:S02]  /*0f60*/  ULOP3.LUT UR13, UR22, UR13, URZ, 0xc0, !UPT ;  /* 0x0000000d160d7292 */ /* 0x000fe4000f8ec03f */
[----:B------:R-:W-:Y:S02]  /*0f70*/  UIADD3 UR6, -UR5, URZ, URZ ;  /* 0x0000003f05067290 */ /* 0x000fe4000fffe13f */
[----:B------:R-:W-:Y:S02]  /*0f80*/  UIMAD UR13, UR4, UR5, UR13 ;  /* 0x00000005040d72a4 */ /* 0x000fe4000f8e020d */
[----:B------:R-:W-:-:S02]  /*0f90*/  ULOP3.LUT UR15, UR16, UR15, URZ, 0xc0, !UPT ;  /* 0x0000000f100f7292 */ /* 0x000fc4000f8ec03f */
[----:B------:R-:W-:Y:S01]  /*0fa0*/  UIMAD UR4, UR6, UR20, UR23 ;  /* 0x00000014060472a4 */ /* 0x000fe2000f8e0217 */
[----:B------:R-:W-:Y:S01]  /*0fb0*/  ULDC UR5, c[0x0][0x610] ;  /* 0x0001840000057ab9 */ /* 0x000fe20000000800 */
[----:B------:R-:W-:Y:S02]  /*0fc0*/  UISETP.NE.AND UP0, UPT, UR39, URZ, UPT ;  /* 0x0000003f2700728c */ /* 0x000fe4000bf05270 */
[----:B------:R-:W-:Y:S02]  /*0fd0*/  UIMAD UR12, UR13, UR5, UR12 ;  /* 0x000000050d0c72a4 */ /* 0x000fe4000f8e020c */
[----:B------:R-:W-:-:S04]  /*0fe0*/  UIMAD UR4, UR4, UR17, UR15 ;  /* 0x00000011040472a4 */ /* 0x000fc8000f8e020f */
[----:B------:R-:W-:Y:S02]  /*0ff0*/  USEL UR40, UR4, UR12, !UP0 ;  /* 0x0000000c04287287 */ /* 0x000fe4000c000000 */
[----:B------:R-:W-:-:S12]  /*1000*/  USEL UR45, UR12, UR4, !UP0 ;  /* 0x000000040c2d7287 */ /* 0x000fd8000c000000 */
.L_x_8:
[----:B------:R-:W-:-:S08]  /*1010*/  NOP ;  /* 0x0000000000007918 */ /* 0x000fd00000000000 */
[----:B------:R-:W0:Y:S02]  /*1020*/  USETMAXREG.TRY_ALLOC.CTAPOOL UP0, 0xe8 ;  /* 0x000000e8000079c8 */ /* 0x000e240008000600 */
[----:B0-----:R-:W-:-:S13]  /*1030*/  PLOP3.LUT P0, PT, PT, PT, UP0, 0x80, 0x0 ;  /* 0x000000000000781c */ /* 0x001fda0003f0f008 */
[----:B------:R-:W-:Y:S05]  /*1040*/  @!P0 BRA `(.L_x_8) ;  /* 0xfffffffc00f08947 */ /* 0x000fea000383ffff */
[----:B------:R-:W-:Y:S01]  /*1050*/  ULDC.64 UR4, c[0x0][0x598] ;  /* 0x0001660000047ab9 */ /* 0x000fe20000000a00 */
[----:B------:R-:W-:Y:S01]  /*1060*/  ULDC.64 UR46, c[0x0][0x208] ;  /* 0x00008200002e7ab9 */ /* 0x000fe20000000a00 */
[----:B------:R-:W-:-:S04]  /*1070*/  ISETP.NE.U32.AND P0, PT, RZ, UR4, PT ;  /* 0x00000004ff007c0c */ /* 0x000fc8000bf05070 */
[----:B------:R-:W-:-:S13]  /*1080*/  ISETP.NE.AND.EX P0, PT, RZ, UR5, PT, P0 ;  /* 0x00000005ff007c0c */ /* 0x000fda000bf05300 */
[----:B------:R-:W-:Y:S05]  /*1090*/  @!P0 BRA `(.L_x_11) ;  /* 0x00000000001c8947 */ /* 0x000fea0003800000 */
[----:B------:R-:W0:Y:S02]  /*10a0*/  LDC.64 R4, c[0x0][0x598] ;  /* 0x00016600ff047b82 */ /* 0x000e240000000a00 */
[----:B0-----:R-:W2:Y:S02]  /*10b0*/  LDG.E.64 R4, desc[UR46][R4.64] ;  /* 0x0000002e04047981 */ /* 0x001ea4000c1e1b00 */
[----:B--2---:R-:W-:-:S04]  /*10c0*/  ISETP.NE.U32.AND P0, PT, R4, RZ, PT ;  /* 0x000000ff0400720c */ /* 0x004fc80003f05070 */
[----:B------:R-:W-:-:S13]  /*10d0*/  ISETP.NE.AND.EX P0, PT, R5, RZ, PT, P0 ;  /* 0x000000ff0500720c */ /* 0x000fda0003f05300 */
[----:B------:R-:W-:Y:S05]  /*10e0*/  @!P0 BRA `(.L_x_11) ;  /* 0x0000000000088947 */ /* 0x000fea0003800000 */
[----:B------:R0:W5:Y:S01]  /*10f0*/  LD.E R22, desc[UR46][R4.64] ;  /* 0x0000002e04167980 */ /* 0x000162000c101900 */
[----:B------:R-:W-:Y:S05]  /*1100*/  BRA `(.L_x_12) ;  /* 0x0000000000247947 */ /* 0x000fea0003800000 */
.L_x_11:
[----:B------:R-:W-:Y:S02]  /*1110*/  ULDC.64 UR4, c[0x0][0x588] ;  /* 0x0001620000047ab9 */ /* 0x000fe40000000a00 */
[----:B------:R-:W-:-:S04]  /*1120*/  ISETP.NE.U32.AND P0, PT, RZ, UR4, PT ;  /* 0x00000004ff007c0c */ /* 0x000fc8000bf05070 */
[----:B------:R-:W-:-:S13]  /*1130*/  ISETP.NE.AND.EX P0, PT, RZ, UR5, PT, P0 ;  /* 0x00000005ff007c0c */ /* 0x000fda000bf05300 */
[----:B------:R-:W-:Y:S05]  /*1140*/  @!P0 BRA `(.L_x_13) ;  /* 0x00000000000c8947 */ /* 0x000fea0003800000 */
[----:B------:R-:W0:Y:S02]  /*1150*/  LDC.64 R22, c[0x0][0x588] ;  /* 0x00016200ff167b82 */ /* 0x000e240000000a00 */
[----:B0-----:R1:W5:Y:S01]  /*1160*/  LDG.E R22, desc[UR46][R22.64] ;  /* 0x0000002e16167981 */ /* 0x001362000c1e1900 */
[----:B------:R-:W-:Y:S05]  /*1170*/  BRA `(.L_x_12) ;  /* 0x0000000000087947 */ /* 0x000fea0003800000 */
.L_x_13:
[----:B------:R-:W-:Y:S02]  /*1180*/  ULDC UR4, c[0x0][0x580] ;  /* 0x0001600000047ab9 */ /* 0x000fe40000000800 */
[----:B------:R-:W-:-:S07]  /*1190*/  IMAD.U32 R22, RZ, RZ, UR4 ;  /* 0x00000004ff167e24 */ /* 0x000fce000f8e00ff */
.L_x_12:
[----:B------:R-:W-:Y:S02]  /*11a0*/  ULDC.64 UR4, c[0x0][0x5a0] ;  /* 0x0001680000047ab9 */ /* 0x000fe40000000a00 */
[----:B------:R-:W-:-:S04]  /*11b0*/  ISETP.NE.U32.AND P0, PT, RZ, UR4, PT ;  /* 0x00000004ff007c0c */ /* 0x000fc8000bf05070 */
[----:B------:R-:W-:-:S13]  /*11c0*/  ISETP.NE.AND.EX P0, PT, RZ, UR5, PT, P0 ;  /* 0x00000005ff007c0c */ /* 0x000fda000bf05300 */
[----:B------:R-:W-:Y:S05]  /*11d0*/  @!P0 BRA `(.L_x_14) ;  /* 0x00000000001c8947 */ /* 0x000fea0003800000 */
[----:B0-----:R-:W0:Y:S02]  /*11e0*/  LDC.64 R4, c[0x0][0x5a0] ;  /* 0x00016800ff047b82 */ /* 0x001e240000000a00 */
[----:B0-----:R-:W2:Y:S02]  /*11f0*/  LDG.E.64 R4, desc[UR46][R4.64] ;  /* 0x0000002e04047981 */ /* 0x001ea4000c1e1b00 */
[----:B--2---:R-:W-:-:S04]  /*1200*/  ISETP.NE.U32.AND P0, PT, R4, RZ, PT ;  /* 0x000000ff0400720c */ /* 0x004fc80003f05070 */
[----:B------:R-:W-:-:S13]  /*1210*/  ISETP.NE.AND.EX P0, PT, R5, RZ, PT, P0 ;  /* 0x000000ff0500720c */ /* 0x000fda0003f05300 */
[----:B------:R-:W-:Y:S05]  /*1220*/  @!P0 BRA `(.L_x_14) ;  /* 0x0000000000088947 */ /* 0x000fea0003800000 */
[----:B-1----:R0:W5:Y:S01]  /*1230*/  LD.E R23, desc[UR46][R4.64] ;  /* 0x0000002e04177980 */ /* 0x002162000c101900 */
[----:B------:R-:W-:Y:S05]  /*1240*/  BRA `(.L_x_15) ;  /* 0x0000000000247947 */ /* 0x000fea0003800000 */
.L_x_14:
[----:B------:R-:W-:Y:S02]  /*1250*/  ULDC.64 UR4, c[0x0][0x590] ;  /* 0x0001640000047ab9 */ /* 0x000fe40000000a00 */
[----:B------:R-:W-:-:S04]  /*1260*/  ISETP.NE.U32.AND P0, PT, RZ, UR4, PT ;  /* 0x00000004ff007c0c */ /* 0x000fc8000bf05070 */
[----:B------:R-:W-:-:S13]  /*1270*/  ISETP.NE.AND.EX P0, PT, RZ, UR5, PT, P0 ;  /* 0x00000005ff007c0c */ /* 0x000fda000bf05300 */
[----:B------:R-:W-:Y:S05]  /*1280*/  @!P0 BRA `(.L_x_16) ;  /* 0x00000000000c8947 */ /* 0x000fea0003800000 */
[----:B0-----:R-:W1:Y:S02]  /*1290*/  LDC.64 R4, c[0x0][0x590] ;  /* 0x00016400ff047b82 */ /* 0x001e640000000a00 */
[----:B-1----:R1:W5:Y:S01]  /*12a0*/  LDG.E R23, desc[UR46][R4.64] ;  /* 0x0000002e04177981 */ /* 0x002362000c1e1900 */
[----:B------:R-:W-:Y:S05]  /*12b0*/  BRA `(.L_x_15) ;  /* 0x0000000000087947 */ /* 0x000fea0003800000 */
.L_x_16:
[----:B------:R-:W-:Y:S02]  /*12c0*/  ULDC UR4, c[0x0][0x584] ;  /* 0x0001610000047ab9 */ /* 0x000fe40000000800 */
[----:B-1----:R-:W-:-:S07]  /*12d0*/  IMAD.U32 R23, RZ, RZ, UR4 ;  /* 0x00000004ff177e24 */ /* 0x002fce000f8e00ff */
.L_x_15:
[----:B------:R-:W-:-:S13]  /*12e0*/  LOP3.LUT P0, RZ, R0, 0xff, RZ, 0xc0, !PT ;  /* 0x000000ff00ff7812 */ /* 0x000fda000780c0ff */
[----:B------:R-:W-:Y:S05]  /*12f0*/  @!P0 EXIT ;  /* 0x000000000000894d */ /* 0x000fea0003800000 */
[----:B------:R-:W-:Y:S01]  /*1300*/  ULDC UR4, c[0x0][0x28c] ;  /* 0x0000a30000047ab9 */ /* 0x000fe20000000800 */
[----:B------:R-:W-:Y:S02]  /*1310*/  ULOP3.LUT UR42, UR38, 0x1, URZ, 0xfc, !UPT ;  /* 0x00000001262a7892 */ /* 0x000fe4000f8efc3f */
[----:B------:R-:W-:Y:S01]  /*1320*/  UIADD3 UR4, UR4, 0x3f, URZ ;  /* 0x0000003f04047890 */ /* 0x000fe2000fffe03f */
[----:B------:R-:W-:Y:S01]  /*1330*/  UMOV UR36, URZ ;  /* 0x0000003f00247c82 */ /* 0x000fe20008000000 */
[----:B------:R-:W-:Y:S02]  /*1340*/  UMOV UR37, URZ ;  /* 0x0000003f00257c82 */ /* 0x000fe40008000000 */
[----:B------:R-:W-:-:S04]  /*1350*/  USHF.R.S32.HI UR5, URZ, 0x1f, UR4 ;  /* 0x0000001f3f057899 */ /* 0x000fc80008011404 */
[----:B------:R-:W-:-:S04]  /*1360*/  ULEA.HI UR5, UR5, UR4, URZ, 0x6 ;  /* 0x0000000405057291 */ /* 0x000fc8000f8f303f */
[----:B------:R-:W-:-:S12]  /*1370*/  USHF.R.S32.HI UR43, URZ, 0x6, UR5 ;  /* 0x000000063f2b7899 */ /* 0x000fd80008011405 */
.L_x_352:
[----:B------:R-:W-:Y:S01]  /*1380*/  LOP3.LUT R0, R2, 0x80, RZ, 0xc0, !PT ;  /* 0x0000008002007812 */ /* 0x000fe200078ec0ff */
[----:B------:R-:W2:Y:S01]  /*1390*/  S2UR UR6, SR_CgaCtaId ;  /* 0x00000000000679c3 */ /* 0x000ea20000008800 */
[----:B------:R-:W-:Y:S02]  /*13a0*/  UMOV UR44, 0x400 ;  /* 0x00000400002c7882 */ /* 0x000fe40000000000 */
[----:B------:R-:W-:-:S06]  /*13b0*/  SHF.R.U32.HI R0, RZ, 0x7, R0 ;  /* 0x00000007ff007819 */ /* 0x000fcc0000011600 */
[----:B---3--:R-:W3:Y:S01]  /*13c0*/  SHFL.IDX PT, R0, R0, RZ, 0x1f ;  /* 0x00001fff00007589 */ /* 0x008ee200000e0000 */
[----:B--2---:R-:W-:Y:S01]  /*13d0*/  ULEA UR44, UR6, UR44, 0x18 ;  /* 0x0000002c062c7291 */ /* 0x004fe2000f8ec03f */
[----:B---3--:R-:W-:-:S13]  /*13e0*/  R2UR UR4, R0 ;  /* 0x00000000000472ca */ /* 0x008fda00000e0000 */
[----:B------:R-:W-:-:S04]  /*13f0*/  ULEA.HI UR5, UR4, UR4, URZ, 0x1 ;  /* 0x0000000404057291 */ /* 0x000fc8000f8f083f */
[----:B------:R-:W-:-:S04]  /*1400*/  ULOP3.LUT UR5, UR5, 0x7fffe, URZ, 0xc0, !UPT ;  /* 0x0007fffe05057892 */ /* 0x000fc8000f8ec03f */
[----:B------:R-:W-:-:S03]  /*1410*/  UIADD3 UR5, UR4, -UR5, URZ ;  /* 0x8000000504057290 */ /* 0x000fc6000fffe03f */
[----:B------:R-:W-:Y:S01]  /*1420*/  ULDC UR4, c[0x0][0x28c] ;  /* 0x0000a30000047ab9 */ /* 0x000fe20000000800 */
[----:B------:R-:W-:Y:S01]  /*1430*/  ULEA UR5, UR5, UR44, 0xd ;  /* 0x0000002c05057291 */ /* 0x000fe2000f8e683f */
[----:B------:R-:W-:-:S03]  /*1440*/  ISETP.LT.AND P0, PT, RZ, UR4, PT ;  /* 0x00000004ff007c0c */ /* 0x000fc6000bf01270 */
[----:B------:R-:W-:-:S04]  /*1450*/  UIADD3 UR5, UR5, 0x100, URZ ;  /* 0x0000010005057890 */ /* 0x000fc8000fffe03f */
[----:B------:R-:W-:-:S04]  /*1460*/  USHF.R.U32.HI UR5, URZ, 0x4, UR5 ;  /* 0x000000043f057899 */ /* 0x000fc80008011605 */
[----:B------:R-:W-:Y:S02]  /*1470*/  ULOP3.LUT UR48, UR5, 0x3fff, URZ, 0xc0, !UPT ;  /* 0x00003fff05307892 */ /* 0x000fe4000f8ec03f */
[----:B01--45:R-:W-:Y:S10]  /*1480*/  @P0 BRA `(.L_x_17) ;  /* 0x0000000000400947 */ /* 0x033ff40003800000 */
[----:B------:R-:W-:Y:S01]  /*1490*/  MOV R0, 0x0 ;  /* 0x0000000000007802 */ /* 0x000fe20000000f00 */
[----:B------:R-:W-:Y:S01]  /*14a0*/  ULDC.64 UR4, c[0x4][0x68] ;  /* 0x01001a0000047ab9 */ /* 0x000fe20000000a00 */
[----:B------:R-:W-:Y:S01]  /*14b0*/  ULDC.64 UR6, c[0x4][0x8] ;  /* 0x0100020000067ab9 */ /* 0x000fe20000000a00 */
[----:B01----:R-:W-:Y:S01]  /*14c0*/  IMAD.U32 R4, RZ, RZ, UR4 ;  /* 0x00000004ff047e24 */ /* 0x003fe2000f8e00ff */
[----:B------:R0:W1:Y:S01]  /*14d0*/  LDC.64 R14, c[0x4][R0] ;  /* 0x01000000000e7b82 */ /* 0x0000620000000a00 */
[----:B------:R-:W-:Y:S01]  /*14e0*/  IMAD.U32 R5, RZ, RZ, UR5 ;  /* 0x00000005ff057e24 */ /* 0x000fe2000f8e00ff */
[----:B------:R-:W-:Y:S01]  /*14f0*/  ULDC.64 UR4, c[0x4][0x70] ;  /* 0x01001c0000047ab9 */ /* 0x000fe20000000a00 */
[----:B------:R-:W-:Y:S02]  /*1500*/  IMAD.U32 R10, RZ, RZ, UR6 ;  /* 0x00000006ff0a7e24 */ /* 0x000fe4000f8e00ff */
[----:B------:R-:W-:Y:S02]  /*1510*/  IMAD.U32 R6, RZ, RZ, UR4 ;  /* 0x00000004ff067e24 */ /* 0x000fe4000f8e00ff */
[----:B------:R-:W-:-:S02]  /*1520*/  IMAD.U32 R7, RZ, RZ, UR5 ;  /* 0x00000005ff077e24 */ /* 0x000fc4000f8e00ff */
[----:B------:R-:W-:Y:S02]  /*1530*/  IMAD.U32 R11, RZ, RZ, UR7 ;  /* 0x00000007ff0b7e24 */ /* 0x000fe4000f8e00ff */
[----:B------:R-:W-:Y:S02]  /*1540*/  IMAD.MOV.U32 R8, RZ, RZ, 0x1e1 ;  /* 0x000001e1ff087424 */ /* 0x000fe400078e00ff */
[----:B------:R-:W-:Y:S02]  /*1550*/  IMAD.MOV.U32 R12, RZ, RZ, 0x1 ;  /* 0x00000001ff0c7424 */ /* 0x000fe400078e00ff */
[----:B0-----:R-:W-:-:S07]  /*1560*/  IMAD.MOV.U32 R13, RZ, RZ, RZ ;  /* 0x000000ffff0d7224 */ /* 0x001fce00078e00ff */
[----:B------:R-:W-:-:S07]  /*1570*/  LEPC R20, `(.L_x_17) ;  /* 0x000000001014794e */ /* 0x000fce0000000000 */
[----:B-1---5:R-:W-:Y:S05]  /*1580*/  CALL.ABS.NOINC R14 ;  /* 0x000000000e007343 */ /* 0x022fea0003c00000 */
.L_x_17:
[----:B------:R-:W-:-:S05]  /*1590*/  IMAD.U32 R0, RZ, RZ, UR42 ;  /* 0x0000002aff007e24 */ /* 0x000fca000f8e00ff */
[----:B------:R-:W-:-:S13]  /*15a0*/  ISETP.NE.AND P0, PT, R0, 0x3, PT ;  /* 0x000000030000780c */ /* 0x000fda0003f05270 */
[----:B------:R-:W-:Y:S05]  /*15b0*/  @!P0 BRA `(.L_x_18) ;  /* 0x0000000000048947 */ /* 0x000fea0003800000 */
[----:B------:R-:W-:Y:S01]  /*15c0*/  BPT.TRAP 0x1 ;  /* 0x000000040000795c */ /* 0x000fe20000300000 */
.L_x_18:
[----:B------:R-:W-:Y:S02]  /*15d0*/  IMAD.U32 R3, RZ, RZ, UR37 ;  /* 0x00000025ff037e24 */ /* 0x000fe4000f8e00ff */
[----:B------:R-:W-:-:S03]  /*15e0*/  IMAD.U32 R0, RZ, RZ, UR36 ;  /* 0x00000024ff007e24 */ /* 0x000fc6000f8e00ff */
[----:B------:R-:W-:Y:S02]  /*15f0*/  LEA R3, R3, UR44, 0x3 ;  /* 0x0000002c03037c11 */ /* 0x000fe4000f8e18ff */
[----:B------:R-:W-:-:S04]  /*1600*/  SHF.L.U32 R0, R0, 0x1f, RZ ;  /* 0x0000001f00007819 */ /* 0x000fc800000006ff */
[----:B------:R2:W3:Y:S01]  /*1610*/  SYNCS.PHASECHK.TRANS64.TRYWAIT P1, [R3+URZ], R0 ;  /* 0x00000000030075a7 */ /* 0x0004e2000802017f */
[----:B------:R-:W-:Y:S05]  /*1620*/  @!P0 BRA `(.L_x_19) ;  /* 0x0000000000048947 */ /* 0x000fea0003800000 */
[----:B------:R-:W-:Y:S01]  /*1630*/  BPT.TRAP 0x1 ;  /* 0x000000040000795c */ /* 0x000fe20000300000 */
.L_x_19:
[----:B---3--:R-:W-:Y:S05]  /*1640*/  @P1 BRA `(.L_x_20) ;  /* 0x0000000000081947 */ /* 0x008fea0003800000 */
[----:B------:R-:W3:Y:S02]  /*1650*/  SYNCS.PHASECHK.TRANS64.TRYWAIT P1, [R3+URZ], R0 ;  /* 0x00000000030075a7 */ /* 0x000ee4000802017f */
[----:B---3--:R-:W-:Y:S05]  /*1660*/  @!P1 BRA `(.L_x_21) ;  /* 0x000000e0002c9947 */ /* 0x008fea0003800000 */
.L_x_20:
[----:B------:R-:W-:-:S04]  /*1670*/  UISETP.LT.AND UP0, UPT, UR43, 0x1, UPT ;  /* 0x000000012b00788c */ /* 0x000fc8000bf01270 */
[----:B------:R-:W-:-:S06]  /*1680*/  USEL UR4, UR43, 0x1, UP0 ;  /* 0x000000012b047887 */ /* 0x000fcc0008000000 */
[----:B--23--:R-:W-:Y:S01]  /*1690*/  IMAD.U32 R0, RZ, RZ, UR4 ;  /* 0x00000004ff007e24 */ /* 0x00cfe2000f8e00ff */
[----:B------:R-:W-:Y:S05]  /*16a0*/  WARPSYNC.ALL ;  /* 0x0000000000007948 */ /* 0x000fea0003800000 */
[----:B------:R-:W-:-:S04]  /*16b0*/  IADD3 R0, -R0, UR43, RZ ;  /* 0x0000002b00007c10 */ /* 0x000fc8000fffe1ff */
[----:B------:R-:W-:Y:S01]  /*16c0*/  ISETP.GE.AND P1, PT, R0, 0x1, PT ;  /* 0x000000010000780c */ /* 0x000fe20003f26270 */
[----:B------:R-:W-:Y:S01]  /*16d0*/  UIADD3 UR4, UR44, 0x20100, URZ ;  /* 0x000201002c047890 */ /* 0x000fe2000fffe03f */
[----:B------:R-:W-:Y:S01]  /*16e0*/  WARPGROUP.ARRIVE ;  /* 0x00000000000079c5 */ /* 0x000fe20000000000 */
[----:B------:R-:W-:Y:S02]  /*16f0*/  ULOP3.LUT UR24, UR48, 0x10000, URZ, 0xfc, !UPT ;  /* 0x0001000030187892 */ /* 0x000fe4000f8efc3f */
[----:B------:R-:W-:Y:S02]  /*1700*/  USHF.R.U32.HI UR4, URZ, 0x4, UR4 ;  /* 0x000000043f047899 */ /* 0x000fe40008011604 */
[----:B------:R-:W-:Y:S02]  /*1710*/  ULEA UR26, UR37, UR24, 0xb ;  /* 0x00000018251a7291 */ /* 0x000fe4000f8e583f */
[----:B------:R-:W-:Y:S01]  /*1720*/  ULOP3.LUT UR4, UR4, 0x3fff, URZ, 0xc0, !UPT ;  /* 0x00003fff04047892 */ /* 0x000fe2000f8ec03f */
[----:B------:R-:W-:Y:S01]  /*1730*/  UMOV UR5, 0x40000040 ;  /* 0x4000004000057882 */ /* 0x000fe20000000000 */
[----:B------:R-:W-:-:S02]  /*1740*/  UMOV UR7, 0x40000040 ;  /* 0x4000004000077882 */ /* 0x000fc40000000000 */
[----:B------:R-:W-:Y:S01]  /*1750*/  ULOP3.LUT UR25, UR4, 0x10000, URZ, 0xfc, !UPT ;  /* 0x0001000004197892 */ /* 0x000fe2000f8efc3f */
[----:B------:R-:W-:Y:S02]  /*1760*/  UMOV UR9, UR5 ;  /* 0x0000000500097c82 */ /* 0x000fe40008000000 */
[----:B------:R-:W-:Y:S01]  /*1770*/  UMOV UR4, UR26 ;  /* 0x0000001a00047c82 */ /* 0x000fe20008000000 */
[----:B------:R-:W-:Y:S01]  /*1780*/  UIMAD UR27, UR37, 0x500, UR25 ;  /* 0x00000500251b78a4 */ /* 0x000fe2000f8e0219 */
[----:B------:R-:W-:Y:S01]  /*1790*/  UMOV UR8, UR4 ;  /* 0x0000000400087c82 */ /* 0x000fe20008000000 */
[----:B------:R-:W-:Y:S02]  /*17a0*/  UMOV UR11, 0x40000040 ;  /* 0x40000040000b7882 */ /* 0x000fe40000000000 */
[----:B------:R-:W-:Y:S02]  /*17b0*/  UIADD3 UR10, UR27, 0x100, URZ ;  /* 0x000001001b0a7890 */ /* 0x000fe4000fffe03f */
[----:B------:R-:W-:-:S02]  /*17c0*/  UIADD3 UR14, UR27, 0x200, URZ ;  /* 0x000002001b0e7890 */ /* 0x000fc4000fffe03f */
[----:B------:R-:W-:Y:S01]  /*17d0*/  UMOV UR6, UR27 ;  /* 0x0000001b00067c82 */ /* 0x000fe20008000000 */
[----:B------:R-:W-:Y:S01]  /*17e0*/  UMOV UR12, UR4 ;  /* 0x00000004000c7c82 */ /* 0x000fe20008000000 */
[----:B------:R-:W-:Y:S01]  /*17f0*/  HGMMA.64x32x16.F32 R168, gdesc[UR4], RZ, !UPT, gsb0 ;  /* 0x0060000004a879f0 */ /* 0x000fe2000c0008ff */
[----:B------:R-:W-:Y:S01]  /*1800*/  UMOV UR13, UR5 ;  /* 0x00000005000d7c82 */ /* 0x000fe20008000000 */
[----:B------:R-:W-:Y:S01]  /*1810*/  UMOV UR15, 0x40000040 ;  /* 0x40000040000f7882 */ /* 0x000fe20000000000 */
[----:B------:R-:W-:Y:S01]  /*1820*/  UIADD3 UR18, UR27, 0x300, URZ ;  /* 0x000003001b127890 */ /* 0x000fe2000fffe03f */
[----:B------:R-:W-:Y:S01]  /*1830*/  UMOV UR16, UR4 ;  /* 0x0000000400107c82 */ /* 0x000fe20008000000 */
[----:B------:R-:W-:Y:S01]  /*1840*/  UMOV UR17, UR5 ;  /* 0x0000000500117c82 */ /* 0x000fe20008000000 */
[----:B------:R-:W-:Y:S01]  /*1850*/  UMOV UR19, 0x40000040 ;  /* 0x4000004000137882 */ /* 0x000fe20000000000 */
[----:B------:R-:W-:Y:S01]  /*1860*/  UIADD3 UR22, UR27, 0x400, URZ ;  /* 0x000004001b167890 */ /* 0x000fe2000fffe03f */
[----:B------:R-:W-:Y:S01]  /*1870*/  UMOV UR20, UR4 ;  /* 0x0000000400147c82 */ /* 0x000fe20008000000 */
[----:B------:R-:W-:Y:S01]  /*1880*/  UMOV UR21, UR5 ;  /* 0x0000000500157c82 */ /* 0x000fe20008000000 */
[----:B------:R-:W-:Y:S01]  /*1890*/  UMOV UR23, 0x40000040 ;  /* 0x4000004000177882 */ /* 0x000fe20000000000 */
[----:B------:R-:W-:Y:S01]  /*18a0*/  UIADD3 UR4, UR26, 0x2, URZ ;  /* 0x000000021a047890 */ /* 0x000fe2000fffe03f */
[----:B------:R-:W-:Y:S01]  /*18b0*/  UMOV UR5, 0x40000040 ;  /* 0x4000004000057882 */ /* 0x000fe20000000000 */
[----:B------:R-:W-:-:S02]  /*18c0*/  WARPGROUP.DEPBAR.LE gsb0, 0x0 ;  /* 0x00008000000079c5 */ /* 0x000fc40000010000 */
[----:B------:R-:W-:-:S06]  /*18d0*/  WARPGROUP.ARRIVE ;  /* 0x00000000000079c5 */ /* 0x000fcc0000000000 */
[----:B------:R-:W-:Y:S01]  /*18e0*/  HGMMA.64x32x16.F32 R136, gdesc[UR8], RZ, !UPT, gsb0 ;  /* 0x00600000088879f0 */ /* 0x000fe2000c0008ff */
[----:B------:R-:W-:Y:S02]  /*18f0*/  UIADD3 UR8, UR26, 0x400, URZ ;  /* 0x000004001a087890 */ /* 0x000fe4000fffe03f */
[----:B------:R-:W-:Y:S02]  /*1900*/  WARPGROUP.DEPBAR.LE gsb0, 0x0 ;  /* 0x00008000000079c5 */ /* 0x000fe40000010000 */
[----:B------:R-:W-:-:S06]  /*1910*/  WARPGROUP.ARRIVE ;  /* 0x00000000000079c5 */ /* 0x000fcc0000000000 */
[----:B------:R-:W-:Y:S03]  /*1920*/  HGMMA.64x32x16.F32 R104, gdesc[UR12], RZ, !UPT, gsb0 ;  /* 0x006000000c6879f0 */ /* 0x000fe6000c0008ff */
[----:B------:R-:W-:Y:S02]  /*1930*/  WARPGROUP.DEPBAR.LE gsb0, 0x0 ;  /* 0x00008000000079c5 */ /* 0x000fe40000010000 */
[----:B------:R-:W-:-:S06]  /*1940*/  WARPGROUP.ARRIVE ;  /* 0x00000000000079c5 */ /* 0x000fcc0000000000 */
[----:B------:R-:W-:Y:S03]  /*1950*/  HGMMA.64x32x16.F32 R72, gdesc[UR16], RZ, !UPT, gsb0 ;  /* 0x00600000104879f0 */ /* 0x000fe6000c0008ff */
[----:B------:R-:W-:Y:S02]  /*1960*/  WARPGROUP.DEPBAR.LE gsb0, 0x0 ;  /* 0x00008000000079c5 */ /* 0x000fe40000010000 */
[----:B------:R-:W-:-:S06]  /*1970*/  WARPGROUP.ARRIVE ;  /* 0x00000000000079c5 */ /* 0x000fcc0000000000 */
[----:B------:R-:W-:Y:S01]  /*1980*/  HGMMA.64x32x16.F32 R40, gdesc[UR20], RZ, !UPT, gsb0 ;  /* 0x00600000142879f0 */ /* 0x000fe2000c0008ff */
[----:B------:R-:W-:Y:S01]  /*1990*/  UMOV UR20, UR8 ;  /* 0x0000000800147c82 */ /* 0x000fe20008000000 */
[----:B------:R-:W-:Y:S01]  /*19a0*/  UMOV UR21, 0x40000040 ;  /* 0x4000004000157882 */ /* 0x000fe20000000000 */
[----:B------:R-:W-:Y:S01]  /*19b0*/  UMOV UR16, UR20 ;  /* 0x0000001400107c82 */ /* 0x000fe20008000000 */
[----:B------:R-:W-:Y:S01]  /*19c0*/  UMOV UR17, UR21 ;  /* 0x0000001500117c82 */ /* 0x000fe20008000000 */
[----:B------:R-:W-:Y:S01]  /*19d0*/  UMOV UR12, UR20 ;  /* 0x00000014000c7c82 */ /* 0x000fe20008000000 */
[----:B------:R-:W-:Y:S01]  /*19e0*/  UMOV UR13, UR21 ;  /* 0x00000015000d7c82 */ /* 0x000fe20008000000 */
[----:B------:R-:W-:Y:S01]  /*19f0*/  UMOV UR8, UR20 ;  /* 0x0000001400087c82 */ /* 0x000fe20008000000 */
[----:B------:R-:W-:Y:S01]  /*1a00*/  UMOV UR9, UR21 ;  /* 0x0000001500097c82 */ /* 0x000fe20008000000 */
[----:B------:R-:W-:Y:S02]  /*1a10*/  WARPGROUP.DEPBAR.LE gsb0, 0x0 ;  /* 0x00008000000079c5 */ /* 0x000fe40000010000 */
[----:B------:R-:W-:-:S06]  /*1a20*/  WARPGROUP.ARRIVE ;  /* 0x00000000000079c5 */ /* 0x000fcc0000000000 */
[----:B------:R-:W-:Y:S01]  /*1a30*/  HGMMA.64x32x16.F32 R24, gdesc[UR20], RZ, !UPT, gsb0 ;  /* 0x00600000141879f0 */ /* 0x000fe2000c0008ff */
[----:B------:R-:W-:Y:S01]  /*1a40*/  UMOV UR22, UR6 ;  /* 0x0000000600167c82 */ /* 0x000fe20008000000 */
[----:B------:R-:W-:Y:S01]  /*1a50*/  UMOV UR23, UR7 ;  /* 0x0000000700177c82 */ /* 0x000fe20008000000 */
[----:B------:R-:W-:Y:S01]  /*1a60*/  UIADD3 UR6, UR27, 0x2, URZ ;  /* 0x000000021b067890 */ /* 0x000fe2000fffe03f */
[----:B------:R-:W-:Y:S01]  /*1a70*/  UMOV UR7, 0x40000040 ;  /* 0x4000004000077882 */ /* 0x000fe20000000000 */
[----:B------:R-:W-:Y:S02]  /*1a80*/  WARPGROUP.DEPBAR.LE gsb0, 0x0 ;  /* 0x00008000000079c5 */ /* 0x000fe40000010000 */
[----:B------:R-:W-:-:S06]  /*1a90*/  WARPGROUP.ARRIVE ;  /* 0x00000000000079c5 */ /* 0x000fcc0000000000 */
[----:B------:R-:W-:Y:S01]  /*1aa0*/  HGMMA.64x32x16.F32 R56, gdesc[UR16], RZ, !UPT, gsb0 ;  /* 0x00600000103879f0 */ /* 0x000fe2000c0008ff */
[----:B------:R-:W-:Y:S01]  /*1ab0*/  UIADD3 UR18, UR27, 0x302, URZ ;  /* 0x000003021b127890 */ /* 0x000fe2000fffe03f */
[----:B------:R-:W-:Y:S01]  /*1ac0*/  UMOV UR16, UR4 ;  /* 0x0000000400107c82 */ /* 0x000fe20008000000 */
[----:B------:R-:W-:Y:S01]  /*1ad0*/  UMOV UR17, UR5 ;  /* 0x0000000500117c82 */ /* 0x000fe20008000000 */
        /* <DEDUP_REMOVED lines=24> */
[----:B------:R-:W-:Y:S03]  /*1c60*/  HGMMA.64x32x16.F32 R168, gdesc[UR4], R168, gsb0 ;  /* 0x0060000004a879f0 */ /* 0x000fe600080008a8 */
[----:B------:R-:W-:Y:S02]  /*1c70*/  WARPGROUP.DEPBAR.LE gsb0, 0x0 ;  /* 0x00008000000079c5 */ /* 0x000fe40000010000 */
[----:B------:R-:W-:-:S06]  /*1c80*/  WARPGROUP.ARRIVE ;  /* 0x00000000000079c5 */ /* 0x000fcc0000000000 */
[----:B------:R-:W-:Y:S01]  /*1c90*/  HGMMA.64x32x16.F32 R136, gdesc[UR8], R136, gsb0 ;  /* 0x00600000088879f0 */ /* 0x000fe20008000888 */
[----:B------:R-:W-:Y:S02]  /*1ca0*/  UIADD3 UR8, UR26, 0x402, URZ ;  /* 0x000004021a087890 */ /* 0x000fe4000fffe03f */
[----:B------:R-:W-:Y:S02]  /*1cb0*/  WARPGROUP.DEPBAR.LE gsb0, 0x0 ;  /* 0x00008000000079c5 */ /* 0x000fe40000010000 */
[----:B------:R-:W-:-:S06]  /*1cc0*/  WARPGROUP.ARRIVE ;  /* 0x00000000000079c5 */ /* 0x000fcc0000000000 */
[----:B------:R-:W-:Y:S03]  /*1cd0*/  HGMMA.64x32x16.F32 R104, gdesc[UR12], R104, gsb0 ;  /* 0x006000000c6879f0 */ /* 0x000fe60008000868 */
[----:B------:R-:W-:Y:S02]  /*1ce0*/  WARPGROUP.DEPBAR.LE gsb0, 0x0 ;  /* 0x00008000000079c5 */ /* 0x000fe40000010000 */
[----:B------:R-:W-:-:S06]  /*1cf0*/  WARPGROUP.ARRIVE ;  /* 0x00000000000079c5 */ /* 0x000fcc0000000000 */
[----:B------:R-:W-:Y:S03]  /*1d00*/  HGMMA.64x32x16.F32 R72, gdesc[UR16], R72, gsb0 ;  /* 0x00600000104879f0 */ /* 0x000fe60008000848 */
[----:B------:R-:W-:Y:S02]  /*1d10*/  WARPGROUP.DEPBAR.LE gsb0, 0x0 ;  /* 0x00008000000079c5 */ /* 0x000fe40000010000 */
[----:B------:R-:W-:-:S06]  /*1d20*/  WARPGROUP.ARRIVE ;  /* 0x00000000000079c5 */ /* 0x000fcc0000000000 */
[----:B------:R-:W-:Y:S01]  /*1d30*/  HGMMA.64x32x16.F32 R40, gdesc[UR20], R40, gsb0 ;  /* 0x00600000142879f0 */ /* 0x000fe20008000828 */
        /* <DEDUP_REMOVED lines=8> */
[----:B------:R-:W-:Y:S01]  /*1dc0*/  UMOV UR4, UR20 ;  /* 0x0000001400047c82 */ /* 0x000fe20008000000 */
[----:B------:R-:W-:Y:S01]  /*1dd0*/  UMOV UR5, UR21 ;  /* 0x0000001500057c82 */ /* 0x000fe20008000000 */
[----:B------:R-:W-:-:S02]  /*1de0*/  WARPGROUP.DEPBAR.LE gsb0, 0x0 ;  /* 0x00008000000079c5 */ /* 0x000fc40000010000 */
[----:B------:R-:W-:-:S06]  /*1df0*/  WARPGROUP.ARRIVE ;  /* 0x00000000000079c5 */ /* 0x000fcc0000000000 */
[----:B------:R-:W-:Y:S01]  /*1e00*/  HGMMA.64x32x16.F32 R24, gdesc[UR20], R24, gsb0 ;  /* 0x00600000141879f0 */ /* 0x000fe20008000818 */
[----:B------:R-:W-:Y:S01]  /*1e10*/  UIADD3 UR22, UR27, 0x404, URZ ;  /* 0x000004041b167890 */ /* 0x000fe2000fffe03f */
[----:B------:R-:W-:Y:S01]  /*1e20*/  UMOV UR23, 0x40000040 ;  /* 0x4000004000177882 */ /* 0x000fe20000000000 */
[----:B------:R-:W-:Y:S02]  /*1e30*/  WARPGROUP.DEPBAR.LE gsb0, 0x0 ;  /* 0x00008000000079c5 */ /* 0x000fe40000010000 */
        /* <DEDUP_REMOVED lines=17> */
[----:B------:R-:W-:Y:S02]  /*1f50*/  UIADD3 UR4, UR26, 0x4, URZ ;  /* 0x000000041a047890 */ /* 0x000fe4000fffe03f */
[----:B------:R-:W-:Y:S01]  /*1f60*/  UIADD3 UR6, UR27, 0x4, URZ ;  /* 0x000000041b067890 */ /* 0x000fe2000fffe03f */
[----:B------:R-:W-:Y:S01]  /*1f70*/  UMOV UR5, 0x40000040 ;  /* 0x4000004000057882 */ /* 0x000fe20000000000 */
[----:B------:R-:W-:Y:S01]  /*1f80*/  UMOV UR7, 0x40000040 ;  /* 0x4000004000077882 */ /* 0x000fe20000000000 */
[----:B------:R-:W-:Y:S02]  /*1f90*/  UMOV UR9, UR5 ;  /* 0x0000000500097c82 */ /* 0x000fe40008000000 */
        /* <DEDUP_REMOVED lines=68> */
[----:B------:R-:W-:Y:S01]  /*23e0*/  UIADD3 UR26, UR26, 0x406, URZ ;  /* 0x000004061a1a7890 */ /* 0x000fe2000fffe03f */
[----:B------:R-:W-:-:S02]  /*23f0*/  WARPGROUP.DEPBAR.LE gsb0, 0x0 ;  /* 0x00008000000079c5 */ /* 0x000fc40000010000 */
[----:B------:R-:W-:-:S06]  /*2400*/  WARPGROUP.ARRIVE ;  /* 0x00000000000079c5 */ /* 0x000fcc0000000000 */
[----:B------:R-:W-:Y:S03]  /*2410*/  HGMMA.64x32x16.F32 R168, gdesc[UR4], R168, gsb0 ;  /* 0x0060000004a879f0 */ /* 0x000fe600080008a8 */
        /* <DEDUP_REMOVED lines=38> */
[----:B------:R-:W-:Y:S05]  /*2680*/  @!P1 BRA `(.L_x_22) ;  /* 0x0000001000809947 */ /* 0x000fea0003800000 */
[----:B------:R-:W-:Y:S01]  /*2690*/  UIADD3 UR28, UR37, 0x1, URZ ;  /* 0x00000001251c7890 */ /* 0x000fe2000fffe03f */
[----:B------:R-:W-:Y:S01]  /*26a0*/  R2UR UR27, R0 ;  /* 0x00000000001b72ca */ /* 0x000fe200000e0000 */
[----:B------:R-:W-:Y:S02]  /*26b0*/  UMOV UR26, UR37 ;  /* 0x00000025001a7c82 */ /* 0x000fe40008000000 */
[----:B------:R-:W-:-:S04]  /*26c0*/  UISETP.NE.AND UP0, UPT, UR28, 0x4, UPT ;  /* 0x000000041c00788c */ /* 0x000fc8000bf05270 */
[----:B------:R-:W-:Y:S02]  /*26d0*/  USEL UR4, URZ, 0x1, UP0 ;  /* 0x000000013f047887 */ /* 0x000fe40008000000 */
[----:B------:R-:W-:Y:S02]  /*26e0*/  USEL UR28, UR28, URZ, UP0 ;  /* 0x0000003f1c1c7287 */ /* 0x000fe40008000000 */
[----:B------:R-:W-:-:S06]  /*26f0*/  ULOP3.LUT UR4, UR36, UR4, URZ, 0x3c, !UPT ;  /* 0x0000000424047292 */ /* 0x000fcc000f8e3c3f */
[----:B01----:R-:W-:-:S07]  /*2700*/  IMAD.U32 R5, RZ, RZ, UR4 ;  /* 0x00000004ff057e24 */ /* 0x003fce000f8e00ff */
.L_x_29:
[----:B------:R-:W-:Y:S05]  /*2710*/  @!P0 BRA `(.L_x_23) ;  /* 0x0000000000048947 */ /* 0x000fea0003800000 */
[----:B------:R-:W-:Y:S01]  /*2720*/  BPT.TRAP 0x1 ;  /* 0x000000040000795c */ /* 0x000fe20000300000 */
.L_x_23:
[----:B------:R-:W-:Y:S01]  /*2730*/  ULEA UR4, UR28, UR44, 0x3 ;  /* 0x0000002c1c047291 */ /* 0x000fe2000f8e183f */
[----:B------:R-:W-:-:S08]  /*2740*/  SHF.L.U32 R3, R5, 0x1f, RZ ;  /* 0x0000001f05037819 */ /* 0x000fd000000006ff */
[----:B------:R0:W1:Y:S01]  /*2750*/  SYNCS.PHASECHK.TRANS64.TRYWAIT P1, [UR4], R3 ;  /* 0x00000003ff0075a7 */ /* 0x0000620008020144 */
[----:B------:R-:W-:Y:S05]  /*2760*/  @!P0 BRA `(.L_x_24) ;  /* 0x0000000000048947 */ /* 0x000fea0003800000 */
[----:B------:R-:W-:Y:S01]  /*2770*/  BPT.TRAP 0x1 ;  /* 0x000000040000795c */ /* 0x000fe20000300000 */
.L_x_24:
[----:B-1----:R-:W-:Y:S05]  /*2780*/  @P1 BRA `(.L_x_25) ;  /* 0x0000000000081947 */ /* 0x002fea0003800000 */
[----:B------:R-:W1:Y:S02]  /*2790*/  SYNCS.PHASECHK.TRANS64.TRYWAIT P1, [UR4], R3 ;  /* 0x00000003ff0075a7 */ /* 0x000e640008020144 */
[----:B-1----:R-:W-:Y:S05]  /*27a0*/  @!P1 BRA `(.L_x_26) ;  /* 0x000000cc00f09947 */ /* 0x002fea0003800000 */
.L_x_25:
[----:B------:R-:W-:Y:S01]  /*27b0*/  ULEA UR29, UR28, UR24, 0xb ;  /* 0x000000181c1d7291 */ /* 0x000fe2000f8e583f */
[----:B------:R-:W-:Y:S01]  /*27c0*/  WARPGROUP.ARRIVE ;  /* 0x00000000000079c5 */ /* 0x000fe20000000000 */
[----:B------:R-:W-:Y:S01]  /*27d0*/  UIMAD UR30, UR28, 0x500, UR25 ;  /* 0x000005001c1e78a4 */ /* 0x000fe2000f8e0219 */
[----:B------:R-:W-:Y:S01]  /*27e0*/  UMOV UR5, 0x40000040 ;  /* 0x4000004000057882 */ /* 0x000fe20000000000 */
[----:B------:R-:W-:Y:S02]  /*27f0*/  UMOV UR7, 0x40000040 ;  /* 0x4000004000077882 */ /* 0x000fe40000000000 */
[----:B------:R-:W-:Y:S01]  /*2800*/  UIADD3 UR10, UR30, 0x100, URZ ;  /* 0x000001001e0a7890 */ /* 0x000fe2000fffe03f */
[----:B------:R-:W-:Y:S02]  /*2810*/  UMOV UR4, UR29 ;  /* 0x0000001d00047c82 */ /* 0x000fe40008000000 */
[----:B------:R-:W-:Y:S01]  /*2820*/  UMOV UR6, UR30 ;  /* 0x0000001e00067c82 */ /* 0x000fe20008000000 */
[----:B------:R-:W-:Y:S01]  /*2830*/  UMOV UR8, UR4 ;  /* 0x0000000400087c82 */ /* 0x000fe20008000000 */
[----:B------:R-:W-:Y:S01]  /*2840*/  HGMMA.64x32x16.F32 R168, gdesc[UR4], R168, gsb0 ;  /* 0x0060000004a879f0 */ /* 0x000fe200080008a8 */
        /* <DEDUP_REMOVED lines=39> */
[----:B------:R-:W-:Y:S01]  /*2ac0*/  HGMMA.64x32x16.F32 R24, gdesc[UR20], R24, gsb0 ;  /* 0x00600000141879f0 */ /* 0x000fe20008000818 */
[----:B------:R-:W-:Y:S01]  /*2ad0*/  UMOV UR22, UR6 ;  /* 0x0000000600167c82 */ /* 0x000fe20008000000 */
[----:B------:R-:W-:Y:S01]  /*2ae0*/  UMOV UR23, UR7 ;  /* 0x0000000700177c82 */ /* 0x000fe20008000000 */
[----:B------:R-:W-:Y:S01]  /*2af0*/  UIADD3 UR6, UR30, 0x2, URZ ;  /* 0x000000021e067890 */ /* 0x000fe2000fffe03f */
[----:B------:R-:W-:Y:S01]  /*2b00*/  UMOV UR7, 0x40000040 ;  /* 0x4000004000077882 */ /* 0x000fe20000000000 */
[----:B------:R-:W-:Y:S02]  /*2b10*/  WARPGROUP.DEPBAR.LE gsb0, 0x0 ;  /* 0x00008000000079c5 */ /* 0x000fe40000010000 */
[----:B------:R-:W-:-:S06]  /*2b20*/  WARPGROUP.ARRIVE ;  /* 0x00000000000079c5 */ /* 0x000fcc0000000000 */
[----:B------:R-:W-:Y:S01]  /*2b30*/  HGMMA.64x32x16.F32 R56, gdesc[UR16], R56, gsb0 ;  /* 0x00600000103879f0 */ /* 0x000fe20008000838 */
[----:B------:R-:W-:Y:S01]  /*2b40*/  UIADD3 UR18, UR30, 0x302, URZ ;  /* 0x000003021e127890 */ /* 0x000fe2000fffe03f */
[----:B------:R-:W-:Y:S01]  /*2b50*/  UMOV UR16, UR4 ;  /* 0x0000000400107c82 */ /* 0x000fe20008000000 */
[----:B------:R-:W-:Y:S01]  /*2b60*/  UMOV UR17, UR5 ;  /* 0x0000000500117c82 */ /* 0x000fe20008000000 */
        /* <DEDUP_REMOVED lines=187> */
[----:B------:R-:W-:Y:S01]  /*3720*/  BPT.TRAP 0x1 ;  /* 0x000000040000795c */ /* 0x000fe20000300000 */
.L_x_27:
[----:B------:R-:W-:Y:S01]  /*3730*/  ISETP.NE.AND P1, PT, R18, RZ, PT ;  /* 0x000000ff1200720c */ /* 0x000fe20003f25270 */
[----:B01----:R-:W-:Y:S01]  /*3740*/  IMAD.U32 R3, RZ, RZ, UR26 ;  /* 0x0000001aff037e24 */ /* 0x003fe2000f8e00ff */
[----:B------:R-:W-:-:S11]  /*3750*/  UISETP.GT.U32.AND UP0, UPT, UR38, 0x1, UPT ;  /* 0x000000012600788c */ /* 0x000fd6000bf04070 */
[----:B------:R-:W-:-:S05]  /*3760*/  @P1 LEA R3, R3, UR44, 0x3 ;  /* 0x0000002c03031c11 */ /* 0x000fca000f8e18ff */
[----:B------:R-:W-:-:S05]  /*3770*/  @P1 VIADD R4, R3, 0x20 ;  /* 0x0000002003041836 */ /* 0x000fca0000000000 */
[----:B------:R-:W-:-:S04]  /*3780*/  @P1 PRMT R4, R19, 0x654, R4 ;  /* 0x0000065413041816 */ /* 0x000fc80000000004 */
[----:B------:R0:W-:Y:S01]  /*3790*/  @P1 SYNCS.ARRIVE.TRANS64.RED.A1T0 RZ, [R4+URZ], RZ ;  /* 0x000000ff04ff19a7 */ /* 0x0001e2000810043f */
[----:B------:R-:W-:-:S13]  /*37a0*/  PLOP3.LUT P1, PT, PT, PT, UP0, 0x80, 0x0 ;  /* 0x000000000000781c */ /* 0x000fda0003f2f008 */
[----:B0-----:R-:W-:Y:S05]  /*37b0*/  @P1 BRA `(.L_x_28) ;  /* 0x0000000000041947 */ /* 0x001fea0003800000 */
[----:B------:R-:W-:Y:S01]  /*37c0*/  BPT.TRAP 0x1 ;  /* 0x000000040000795c */ /* 0x000fe20000300000 */
.L_x_28:
[----:B------:R-:W-:Y:S02]  /*37d0*/  UISETP.GT.AND UP2, UPT, UR27, 0x1, UPT ;  /* 0x000000011b00788c */ /* 0x000fe4000bf44270 */
[----:B------:R-:W-:Y:S02]  /*37e0*/  UIADD3 UR28, UR28, 0x1, URZ ;  /* 0x000000011c1c7890 */ /* 0x000fe4000fffe03f */
[----:B------:R-:W-:Y:S02]  /*37f0*/  UIADD3 UR26, UR26, 0x1, URZ ;  /* 0x000000011a1a7890 */ /* 0x000fe4000fffe03f */
[----:B------:R-:W-:Y:S01]  /*3800*/  PLOP3.LUT P1, PT, PT, PT, UP2, 0x80, 0x0 ;  /* 0x000000000000781c */ /* 0x000fe20003f2f028 */
[----:B------:R-:W-:Y:S02]  /*3810*/  UISETP.NE.AND UP0, UPT, UR28, 0x4, UPT ;  /* 0x000000041c00788c */ /* 0x000fe4000bf05270 */
[----:B------:R-:W-:Y:S02]  /*3820*/  UISETP.NE.AND UP1, UPT, UR26, 0x4, UPT ;  /* 0x000000041a00788c */ /* 0x000fe4000bf25270 */
[----:B------:R-:W-:-:S02]  /*3830*/  USEL UR4, URZ, 0x1, UP0 ;  /* 0x000000013f047887 */ /* 0x000fc40008000000 */
[----:B------:R-:W-:Y:S02]  /*3840*/  UIADD3 UR27, UR27, -0x1, URZ ;  /* 0xffffffff1b1b7890 */ /* 0x000fe4000fffe03f */
[----:B------:R-:W-:Y:S02]  /*3850*/  USEL UR28, UR28, URZ, UP0 ;  /* 0x0000003f1c1c7287 */ /* 0x000fe40008000000 */
[----:B------:R-:W-:Y:S01]  /*3860*/  USEL UR26, UR26, URZ, UP1 ;  /* 0x0000003f1a1a7287 */ /* 0x000fe20008800000 */
[----:B------:R-:W-:Y:S01]  /*3870*/  LOP3.LUT R5, R5, UR4, RZ, 0x3c, !PT ;  /* 0x0000000405057c12 */ /* 0x000fe2000f8e3cff */
[----:B------:R-:W-:Y:S10]  /*3880*/  @P1 BRA `(.L_x_29) ;  /* 0xffffffec00a01947 */ /* 0x000ff4000383ffff */
.L_x_22:
[----:B------:R-:W2:Y:S02]  /*3890*/  LDC R3, c[0x0][0x28c] ;  /* 0x0000a300ff037b82 */ /* 0x000ea40000000800 */
[----:B--2---:R-:W-:-:S13]  /*38a0*/  ISETP.GE.AND P1, PT, R3, 0x1, PT ;  /* 0x000000010300780c */ /* 0x004fda0003f26270 */
[----:B------:R-:W-:Y:S05]  /*38b0*/  @!P1 BRA `(.L_x_30) ;  /* 0x0000000000389947 */ /* 0x000fea0003800000 */
[----:B------:R-:W-:Y:S05]  /*38c0*/  @!P0 BRA `(.L_x_31) ;  /* 0x0000000000048947 */ /* 0x000fea0003800000 */
[----:B------:R-:W-:Y:S01]  /*38d0*/  BPT.TRAP 0x1 ;  /* 0x000000040000795c */ /* 0x000fe20000300000 */
.L_x_31:
[----:B------:R-:W-:Y:S01]  /*38e0*/  ISETP.NE.AND P0, PT, R18, RZ, PT ;  /* 0x000000ff1200720c */ /* 0x000fe20003f05270 */
[----:B------:R-:W-:Y:S01]  /*38f0*/  IMAD.U32 R3, RZ, RZ, UR44 ;  /* 0x0000002cff037e24 */ /* 0x000fe2000f8e00ff */
[----:B------:R-:W-:-:S11]  /*3900*/  UISETP.GT.U32.AND UP0, UPT, UR38, 0x1, UPT ;  /* 0x000000012600788c */ /* 0x000fd6000bf04070 */
[----:B------:R-:W-:-:S04]  /*3910*/  @P0 VIADD R0, R0, UR37 ;  /* 0x0000002500000c36 */ /* 0x000fc80008000000 */
[----:B------:R-:W-:-:S05]  /*3920*/  @P0 IMAD.SHL.U32 R0, R0, 0x8, RZ ;  /* 0x0000000800000824 */ /* 0x000fca00078e00ff */
[----:B------:R-:W-:-:S04]  /*3930*/  @P0 LOP3.LUT R0, R0, 0x18, RZ, 0xc0, !PT ;  /* 0x0000001800000812 */ /* 0x000fc800078ec0ff */
[----:B------:R-:W-:-:S04]  /*3940*/  @P0 IADD3 R0, R3, 0x20, R0 ;  /* 0x0000002003000810 */ /* 0x000fc80007ffe000 */
[----:B------:R-:W-:-:S04]  /*3950*/  @P0 PRMT R0, R19, 0x654, R0 ;  /* 0x0000065413000816 */ /* 0x000fc80000000000 */
[----:B------:R2:W-:Y:S01]  /*3960*/  @P0 SYNCS.ARRIVE.TRANS64.RED.A1T0 RZ, [R0+URZ], RZ ;  /* 0x000000ff00ff09a7 */ /* 0x0005e2000810043f */
[----:B------:R-:W-:-:S13]  /*3970*/  PLOP3.LUT P0, PT, PT, PT, UP0, 0x80, 0x0 ;  /* 0x000000000000781c */ /* 0x000fda0003f0f008 */
[----:B--2---:R-:W-:Y:S05]  /*3980*/  @P0 BRA `(.L_x_30) ;  /* 0x0000000000040947 */ /* 0x004fea0003800000 */
[----:B------:R-:W-:Y:S01]  /*3990*/  BPT.TRAP 0x1 ;  /* 0x000000040000795c */ /* 0x000fe20000300000 */
.L_x_30:
[C---:B------:R-:W-:Y:S01]  /*39a0*/  LOP3.LUT R0, R2.reuse, 0x3, RZ, 0xc0, !PT ;  /* 0x0000000302007812 */ /* 0x040fe200078ec0ff */
[----:B------:R-:W-:Y:S01]  /*39b0*/  IMAD.MOV.U32 R7, RZ, RZ, -0x2 ;  /* 0xfffffffeff077424 */ /* 0x000fe200078e00ff */
[----:B------:R-:W-:Y:S01]  /*39c0*/  ULDC UR11, c[0x0][0x288] ;  /* 0x0000a200000b7ab9 */ /* 0x000fe20000000800 */
[----:B------:R-:W-:Y:S01]  /*39d0*/  UIMAD UR40, UR40, 0xa0, URZ ;  /* 0x000000a0282878a4 */ /* 0x000fe2000f8e023f */
[----:B01----:R-:W-:Y:S01]  /*39e0*/  LOP3.LUT R4, R2, 0x60, RZ, 0xc0, !PT ;  /* 0x0000006002047812 */ /* 0x003fe200078ec0ff */
[----:B------:R-:W-:Y:S01]  /*39f0*/  IMAD R7, R0, R7, UR11 ;  /* 0x0000000b00077e24 */ /* 0x000fe2000f8e0207 */
[--C-:B------:R-:W-:Y:S01]  /*3a00*/  SHF.R.U32.HI R0, RZ, 0x7, R2.reuse ;  /* 0x00000007ff007819 */ /* 0x100fe20000011602 */
[----:B------:R-:W-:Y:S01]  /*3a10*/  UIADD3 UR37, UR43, UR37, URZ ;  /* 0x000000252b257290 */ /* 0x000fe2000fffe03f */
[----:B------:R-:W-:Y:S01]  /*3a20*/  SHF.R.U32.HI R3, RZ, 0x2, R2 ;  /* 0x00000002ff037819 */ /* 0x000fe20000011602 */
[----:B------:R-:W-:Y:S01]  /*3a30*/  UIMAD.WIDE UR6, UR45, 0x100, URZ ;  /* 0x000001002d0678a5 */ /* 0x000fe2000f8e023f */
[----:B------:R-:W-:Y:S01]  /*3a40*/  LOP3.LUT R0, R0, 0x1, RZ, 0xc0, !PT ;  /* 0x0000000100007812 */ /* 0x000fe200078ec0ff */
[----:B------:R-:W-:Y:S01]  /*3a50*/  USHF.L.U32 UR45, UR45, 0x8, URZ ;  /* 0x000000082d2d7899 */ /* 0x000fe2000800063f */
[----:B------:R-:W-:Y:S01]  /*3a60*/  SHF.R.U32.HI R6, RZ, 0x1, R4 ;  /* 0x00000001ff067819 */ /* 0x000fe20000011604 */
[----:B------:R-:W-:Y:S01]  /*3a70*/  UISETP.GE.AND UP2, UPT, UR40, UR11, UPT ;  /* 0x0000000b2800728c */ /* 0x000fe2000bf46270 */
[----:B------:R-:W-:Y:S01]  /*3a80*/  IMAD.SHL.U32 R12, R2, 0x2, RZ ;  /* 0x00000002020c7824 */ /* 0x000fe200078e00ff */
[----:B------:R-:W-:Y:S01]  /*3a90*/  ULDC UR10, c[0x0][0x284] ;  /* 0x0000a100000a7ab9 */ /* 0x000fe20000000800 */
[----:B------:R-:W-:Y:S01]  /*3aa0*/  USHF.R.U32.HI UR4, URZ, 0x2, UR37 ;  /* 0x000000023f047899 */ /* 0x000fe20008011625 */
[----:B------:R-:W-:Y:S01]  /*3ab0*/  IMAD.U32 R13, RZ, RZ, UR40 ;  /* 0x00000028ff0d7e24 */ /* 0x000fe2000f8e00ff */
[----:B------:R-:W-:Y:S01]  /*3ac0*/  UISETP.GE.OR UP2, UPT, UR45, UR10, UP2 ;  /* 0x0000000a2d00728c */ /* 0x000fe20009746670 */
[----:B------:R-:W-:Y:S01]  /*3ad0*/  IMAD.SHL.U32 R4, R0, 0x40, RZ ;  /* 0x0000004000047824 */ /* 0x000fe200078e00ff */
[----:B------:R-:W-:Y:S01]  /*3ae0*/  LOP3.LUT R3, R3, 0x7, RZ, 0xc0, !PT ;  /* 0x0000000703037812 */ /* 0x000fe200078ec0ff */
[----:B------:R-:W-:Y:S01]  /*3af0*/  ULOP3.LUT UR4, UR4, 0x1, URZ, 0xc0, !UPT ;  /* 0x0000000104047892 */ /* 0x000fe2000f8ec03f */
[----:B------:R-:W-:Y:S01]  /*3b00*/  LOP3.LUT R12, R13, 0x6, R12, 0xf8, !PT ;  /* 0x000000060d0c7812 */ /* 0x000fe200078ef80c */
[----:B------:R-:W-:Y:S01]  /*3b10*/  USHF.R.S32.HI UR12, URZ, 0x1f, UR41 ;  /* 0x0000001f3f0c7899 */ /* 0x000fe20008011429 */
[--C-:B------:R-:W-:Y:S01]  /*3b20*/  LOP3.LUT R195, R4, 0x40, R3.reuse, 0xe2, !PT ;  /* 0x0000004004c37812 */ /* 0x100fe200078ee203 */
[----:B------:R-:W-:Y:S01]  /*3b30*/  ULDC.64 UR8, c[0x0][0x5d0] ;  /* 0x0001740000087ab9 */ /* 0x000fe20000000a00 */
[----:B------:R-:W-:Y:S01]  /*3b40*/  UISETP.GT.U32.AND UP0, UPT, UR37, 0x3, UPT ;  /* 0x000000032500788c */ /* 0x000fe2000bf04070 */
[----:B------:R-:W-:Y:S01]  /*3b50*/  IADD3 R3, RZ, -R6, -R3 ;  /* 0x80000006ff037210 */ /* 0x000fe20007ffe803 */
[----:B------:R-:W-:Y:S01]  /*3b60*/  UISETP.NE.U32.AND UP1, UPT, UR4, 0x1, UPT ;  /* 0x000000010400788c */ /* 0x000fe2000bf25070 */
[----:B------:R-:W-:Y:S01]  /*3b70*/  PLOP3.LUT P0, PT, PT, PT, UP2, 0x80, 0x0 ;  /* 0x000000000000781c */ /* 0x000fe20003f0f028 */
[----:B------:R-:W-:Y:S01]  /*3b80*/  UIMAD UR5, UR12, UR8, URZ ;  /* 0x000000080c0572a4 */ /* 0x000fe2000f8e023f */
[--C-:B------:R-:W-:Y:S01]  /*3b90*/  SHF.R.S32.HI R13, RZ, 0x1f, R12.reuse ;  /* 0x0000001fff0d7819 */ /* 0x100fe2000001140c */
[----:B------:R-:W-:Y:S01]  /*3ba0*/  UISETP.LT.U32.AND UP0, UPT, UR43, 0x4, UP0 ;  /* 0x000000042b00788c */ /* 0x000fe20008701070 */
[----:B------:R-:W-:Y:S01]  /*3bb0*/  IMAD.U32 R5, RZ, RZ, UR8 ;  /* 0x00000008ff057e24 */ /* 0x000fe2000f8e00ff */
[----:B------:R-:W-:Y:S01]  /*3bc0*/  UISETP.GT.U32.AND UP1, UPT, UR43, 0x3, !UP1 ;  /* 0x000000032b00788c */ /* 0x000fe2000cf24070 */
[----:B------:R-:W-:Y:S01]  /*3bd0*/  IMAD R3, R0, -0x40, R3 ;  /* 0xffffffc000037824 */ /* 0x000fe200078e0203 */
[----:B------:R-:W-:Y:S01]  /*3be0*/  UIMAD UR5, UR41, UR9, UR5 ;  /* 0x00000009290572a4 */ /* 0x000fe2000f8e0205 */
[----:B------:R-:W-:Y:S01]  /*3bf0*/  IMAD.U32 R0, RZ, RZ, UR10 ;  /* 0x0000000aff007e24 */ /* 0x000fe2000f8e00ff */
[----:B------:R-:W-:Y:S01]  /*3c00*/  USEL UR8, URZ, 0x1, !UP0 ;  /* 0x000000013f087887 */ /* 0x000fe2000c000000 */
[----:B------:R-:W-:Y:S01]  /*3c10*/  IMAD.WIDE.U32 R4, R5, UR41, R12 ;  /* 0x0000002905047c25 */ /* 0x000fe2000f8e000c */
[----:B------:R-:W-:Y:S01]  /*3c20*/  USEL UR4, URZ, 0x1, !UP1 ;  /* 0x000000013f047887 */ /* 0x000fe2000c800000 */
[----:B------:R-:W-:Y:S01]  /*3c30*/  LOP3.LUT R195, R195, UR6, R6, 0xfe, !PT ;  /* 0x00000006c3c37c12 */ /* 0x000fe2000f8efe06 */
[----:B------:R-:W-:Y:S01]  /*3c40*/  ULOP3.LUT UR37, UR37, 0x3, URZ, 0xc0, !UPT ;  /* 0x0000000325257892 */ /* 0x000fe2000f8ec03f */
[----:B------:R-:W-:Y:S01]  /*3c50*/  IADD3 R3, R0, -UR45, R3 ;  /* 0x8000002d00037c10 */ /* 0x000fe2000fffe003 */
[----:B------:R-:W-:Y:S01]  /*3c60*/  ULOP3.LUT UR36, UR4, UR36, UR8, 0x96, !UPT ;  /* 0x0000002404247292 */ /* 0x000fe2000f8e9608 */
[----:B------:R-:W-:Y:S01]  /*3c70*/  VIADD R5, R5, UR5 ;  /* 0x0000000505057c36 */ /* 0x000fe20008000000 */
[----:B------:R-:W-:Y:S01]  /*3c80*/  UMOV UR45, 0xffffffff ;  /* 0xffffffff002d7882 */ /* 0x000fe20000000000 */
[----:B------:R-:W-:Y:S01]  /*3c90*/  VIADD R0, R7, -UR40 ;  /* 0x8000002807007c36 */ /* 0x000fe20008000000 */
[----:B------:R-:W-:Y:S08]  /*3ca0*/  @P0 BRA `(.L_x_32) ;  /* 0x0000009c00240947 */ /* 0x000ff00003800000 */
[----:B-----5:R-:W-:Y:S01]  /*3cb0*/  FSETP.NEU.AND P2, PT, R23, RZ, PT ;  /* 0x000000ff1700720b */ /* 0x020fe20003f4d000 */
[----:B------:R-:W-:Y:S01]  /*3cc0*/  ULDC.64 UR8, c[0x0][0x5c8] ;  /* 0x0001720000087ab9 */ /* 0x000fe20000000a00 */
[----:B------:R-:W-:Y:S01]  /*3cd0*/  ISETP.GT.AND P0, PT, R0, RZ, PT ;  /* 0x000000ff0000720c */ /* 0x000fe20003f04270 */
[----:B------:R-:W-:Y:S01]  /*3ce0*/  UIMAD UR4, UR7, UR8, URZ ;  /* 0x00000008070472a4 */ /* 0x000fe2000f8e023f */
[----:B------:R-:W-:Y:S01]  /*3cf0*/  IMAD.U32 R6, RZ, RZ, UR9 ;  /* 0x00000009ff067e24 */ /* 0x000fe2000f8e00ff */
[----:B------:R-:W-:Y:S01]  /*3d00*/  BSSY B0, `(.L_x_32) ;  /* 0x00009c3000007945 */ /* 0x000fe20003800000 */
[----:B------:R-:W-:Y:S01]  /*3d10*/  IMAD.WIDE.U32 R8, R195, UR8, R4 ;  /* 0x00000008c3087c25 */ /* 0x000fe2000f8e0004 */
[----:B------:R-:W-:-:S03]  /*3d20*/  ISETP.GT.AND P1, PT, R3, RZ, P0 ;  /* 0x000000ff0300720c */ /* 0x000fc60000724270 */
[----:B------:R-:W-:-:S04]  /*3d30*/  IMAD R5, R195, R6, UR4 ;  /* 0x00000004c3057e24 */ /* 0x000fc8000f8e0206 */
[----:B------:R-:W-:Y:S01]  /*3d40*/  IMAD.IADD R197, R9, 0x1, R5 ;  /* 0x0000000109c57824 */ /* 0x000fe200078e0205 */
[----:B------:R-:W-:Y:S06]  /*3d50*/  @!P2 BRA `(.L_x_33) ;  /* 0x0000006c009ca947 */ /* 0x000fec0003800000 */
[----:B------:R-:W0:Y:S01]  /*3d60*/  LDC.64 R20, c[0x0][0x5b8] ;  /* 0x00016e00ff147b82 */ /* 0x000e220000000a00 */
[----:B------:R-:W-:-:S07]  /*3d70*/  ULDC.64 UR4, c[0x0][0x5c0] ;  /* 0x0001700000047ab9 */ /* 0x000fce0000000a00 */
[----:B------:R-:W1:Y:S08]  /*3d80*/  LDC.64 R188, c[0x0][0x5b0] ;  /* 0x00016c00ffbc7b82 */ /* 0x000e700000000a00 */
[----:B------:R-:W2:Y:S01]  /*3d90*/  LDC.64 R14, c[0x0][0x5a8] ;  /* 0x00016a00ff0e7b82 */ /* 0x000ea20000000a00 */
[C---:B0-----:R-:W-:Y:S02]  /*3da0*/  IMAD R4, R20.reuse, UR12, RZ ;  /* 0x0000000c14047c24 */ /* 0x041fe4000f8e02ff */
[----:B------:R-:W-:-:S04]  /*3db0*/  IMAD.WIDE.U32 R184, R20, UR41, R12 ;  /* 0x0000002914b87c25 */ /* 0x000fc8000f8e000c */
[----:B------:R-:W-:Y:S02]  /*3dc0*/  IMAD R21, R21, UR41, R4 ;  /* 0x0000002915157c24 */ /* 0x000fe4000f8e0204 */
[----:B-1----:R-:W-:Y:S02]  /*3dd0*/  IMAD R4, R188, UR7, RZ ;  /* 0x00000007bc047c24 */ /* 0x002fe4000f8e02ff */
[----:B------:R-:W-:Y:S02]  /*3de0*/  IMAD.IADD R187, R185, 0x1, R21 ;  /* 0x00000001b9bb7824 */ /* 0x000fe400078e0215 */
[----:B------:R-:W-:Y:S02]  /*3df0*/  IMAD.MOV.U32 R186, RZ, RZ, R184 ;  /* 0x000000ffffba7224 */ /* 0x000fe400078e00b8 */
[C---:B------:R-:W-:Y:S02]  /*3e00*/  IMAD R193, R195.reuse, R189, R4 ;  /* 0x000000bdc3c17224 */ /* 0x040fe400078e0204 */
[----:B------:R-:W-:-:S04]  /*3e10*/  IMAD.WIDE.U32 R4, R195, R188, R186 ;  /* 0x000000bcc3047225 */ /* 0x000fc800078e00ba */
[----:B------:R-:W-:Y:S01]  /*3e20*/  IMAD.IADD R5, R5, 0x1, R193 ;  /* 0x0000000105057824 */ /* 0x000fe200078e02c1 */
[----:B--2---:R-:W-:-:S04]  /*3e30*/  LEA R10, P2, R4, R14, 0x1 ;  /* 0x0000000e040a7211 */ /* 0x004fc800078408ff */
[----:B------:R-:W-:-:S05]  /*3e40*/  LEA.HI.X R11, R4, R15, R5, 0x1, P2 ;  /* 0x0000000f040b7211 */ /* 0x000fca00010f0c05 */
[----:B------:R-:W2:Y:S01]  /*3e50*/  @P1 LDG.E.LTC128B.U16 R9, desc[UR46][R10.64] ;  /* 0x0000002e0a091981 */ /* 0x000ea2000c1e1520 */
[----:B------:R-:W-:Y:S01]  /*3e60*/  ISETP.GT.AND P5, PT, R0, 0x1, PT ;  /* 0x000000010000780c */ /* 0x000fe20003fa4270 */
[----:B------:R-:W-:Y:S01]  /*3e70*/  IMAD.WIDE.U32 R4, R195, R188, R12 ;  /* 0x000000bcc3047225 */ /* 0x000fe200078e000c */
[----:B------:R-:W-:Y:S01]  /*3e80*/  LOP3.LUT R192, R192, 0xfffffffb, RZ, 0xc0, !PT ;  /* 0xfffffffbc0c07812 */ /* 0x000fe200078ec0ff */
[----:B------:R-:W-:Y:S02]  /*3e90*/  BSSY B1, `(.L_x_34) ;  /* 0x0000015000017945 */ /* 0x000fe40003800000 */
[----:B------:R-:W-:Y:S02]  /*3ea0*/  IMAD.IADD R5, R193, 0x1, R5 ;  /* 0x00000001c1057824 */ /* 0x000fe400078e0205 */
[----:B------:R-:W-:-:S04]  /*3eb0*/  IMAD.WIDE.U32 R190, R20, UR41, R4 ;  /* 0x0000002914be7c25 */ /* 0x000fc8000f8e0004 */
[----:B------:R-:W-:Y:S01]  /*3ec0*/  IMAD.IADD R5, R21, 0x1, R191 ;  /* 0x0000000115057824 */ /* 0x000fe200078e02bf */
[----:B------:R-:W-:Y:S02]  /*3ed0*/  LEA R4, P3, R190, R14, 0x1 ;  /* 0x0000000ebe047211 */ /* 0x000fe400078608ff */
[----:B------:R-:W-:Y:S02]  /*3ee0*/  @P5 LOP3.LUT R192, R192, 0x4, RZ, 0xfc, !PT ;  /* 0x00000004c0c05812 */ /* 0x000fe400078efcff */
[----:B------:R-:W-:Y:S01]  /*3ef0*/  LEA.HI.X R5, R190, R15, R5, 0x1, P3 ;  /* 0x0000000fbe057211 */ /* 0x000fe200018f0c05 */
[C---:B------:R-:W-:Y:S01]  /*3f00*/  IMAD.SHL.U32 R190, R188.reuse, 0x8, RZ ;  /* 0x00000008bcbe7824 */ /* 0x040fe200078e00ff */
[----:B------:R-:W-:Y:S01]  /*3f10*/  SHF.L.U64.HI R191, R188, 0x3, R189 ;  /* 0x00000003bcbf7819 */ /* 0x000fe200000102bd */
[----:B--2---:R-:W-:-:S05]  /*3f20*/  HADD2.F32 R6, -RZ, R9.H0_H0 ;  /* 0x20000009ff067230 */ /* 0x004fca0000004100 */
[----:B------:R-:W-:Y:S01]  /*3f30*/  FMUL R7, R6, R23 ;  /* 0x0000001706077220 */ /* 0x000fe20000400000 */
[----:B------:R-:W-:-:S03]  /*3f40*/  LEA R6, P2, R8, UR4, 0x1 ;  /* 0x0000000408067c11 */ /* 0x000fc6000f8408ff */
[----:B------:R-:W-:Y:S01]  /*3f50*/  FFMA R168, R168, R22, R7 ;  /* 0x00000016a8a87223 */ /* 0x000fe20000000007 */
[----:B------:R-:W-:Y:S02]  /*3f60*/  LEA.HI.X R7, R8, UR5, R197, 0x1, P2 ;  /* 0x0000000508077c11 */ /* 0x000fe400090f0cc5 */
[----:B------:R-:W-:Y:S02]  /*3f70*/  ISETP.GT.AND P2, PT, R3, RZ, P5 ;  /* 0x000000ff0300720c */ /* 0x000fe40002f44270 */
[----:B------:R-:W-:-:S04]  /*3f80*/  F2FP.F16.F32.PACK_AB R168, RZ, R168 ;  /* 0x000000a8ffa8723e */ /* 0x000fc800000000ff */
[----:B------:R-:W-:Y:S02]  /*3f90*/  PRMT R8, R168, 0x7610, R8 ;  /* 0x00007610a8087816 */ /* 0x000fe40000000008 */
[----:B------:R-:W-:-:S03]  /*3fa0*/  PRMT R168, R9, 0x7610, R168 ;  /* 0x0000761009a87816 */ /* 0x000fc600000000a8 */
[----:B------:R0:W-:Y:S02]  /*3fb0*/  @P1 STG.E.U16 desc[UR46][R6.64], R8 ;  /* 0x0000000806001986 */ /* 0x0001e4000c10152e */
[----:B------:R-:W-:Y:S05]  /*3fc0*/  @!P2 BRA `(.L_x_35) ;  /* 0x000000000004a947 */ /* 0x000fea0003800000 */
[----:B------:R1:W5:Y:S02]  /*3fd0*/  LDG.E.LTC128B.U16 R168, desc[UR46][R4.64+0x2] ;  /* 0x0000022e04a87981 */ /* 0x000364000c1e1520 */
.L_x_35:
[----:B------:R-:W-:Y:S05]  /*3fe0*/  BSYNC B1 ;  /* 0x0000000000017941 */ /* 0x000fea0003800000 */
.L_x_34:
[----:B-----5:R-:W-:Y:S01]  /*3ff0*/  HADD2.F32 R10, -RZ, R168.H0_H0 ;  /* 0x200000a8ff0a7230 */ /* 0x020fe20000004100 */
[----:B------:R-:W-:Y:S01]  /*4000*/  ISETP.GT.AND P1, PT, R3, 0x8, P0 ;  /* 0x000000080300780c */ /* 0x000fe20000724270 */
[----:B0-----:R-:W-:-:S04]  /*4010*/  IMAD.WIDE.U32 R8, R195, R188, R190 ;  /* 0x000000bcc3087225 */ /* 0x001fc800078e00be */
[----:B------:R-:W-:Y:S01]  /*4020*/  FMUL R10, R10, R23 ;  /* 0x000000170a0a7220 */ /* 0x000fe20000400000 */
[----:B------:R-:W-:Y:S01]  /*4030*/  IMAD.IADD R193, R193, 0x1, R9 ;  /* 0x00000001c1c17824 */ /* 0x000fe200078e0209 */
[----:B------:R-:W-:Y:S02]  /*4040*/  IADD3 R9, P3, R184, R8, RZ ;  /* 0x00000008b8097210 */ /* 0x000fe40007f7e0ff */
[----:B------:R-:W-:-:S03]  /*4050*/  FFMA R169, R169, R22, R10 ;  /* 0x00000016a9a97223 */ /* 0x000fc6000000000a */
[----:B------:R-:W-:Y:S01]  /*4060*/  IMAD.X R194, R193, 0x1, R187, P3 ;  /* 0x00000001c1c27824 */ /* 0x000fe200018e06bb */
[C---:B------:R-:W-:Y:S02]  /*4070*/  LEA R10, P3, R9.reuse, R14, 0x1 ;  /* 0x0000000e090a7211 */ /* 0x040fe400078608ff */
[----:B------:R-:W-:Y:S02]  /*4080*/  F2FP.F16.F32.PACK_AB R169, RZ, R169 ;  /* 0x000000a9ffa9723e */ /* 0x000fe400000000ff */
[----:B------:R-:W-:Y:S02]  /*4090*/  LEA.HI.X R11, R9, R15, R194, 0x1, P3 ;  /* 0x0000000f090b7211 */ /* 0x000fe400018f0cc2 */
[----:B------:R-:W-:-:S05]  /*40a0*/  PRMT R197, R169, 0x7610, R197 ;  /* 0x00007610a9c57816 */ /* 0x000fca00000000c5 */
[----:B------:R0:W-:Y:S04]  /*40b0*/  @P2 STG.E.U16 desc[UR46][R6.64+0x2], R197 ;  /* 0x000002c506002986 */ /* 0x0001e8000c10152e */
[----:B------:R2:W3:Y:S01]  /*40c0*/  @P1 LDG.E.LTC128B.U16 R168, desc[UR46][R10.64] ;  /* 0x0000002e0aa81981 */ /* 0x0004e2000c1e1520 */
[----:B------:R-:W-:Y:S01]  /*40d0*/  IADD3 R196, P2, R12, R8, RZ ;  /* 0x000000080cc47210 */ /* 0x000fe20007f5e0ff */
[----:B------:R-:W-:Y:S01]  /*40e0*/  IMAD.U32 R169, RZ, RZ, UR8 ;  /* 0x00000008ffa97e24 */ /* 0x000fe2000f8e00ff */
[----:B------:R-:W-:Y:S01]  /*40f0*/  BSSY B1, `(.L_x_36) ;  /* 0x0000014000017945 */ /* 0x000fe20003800000 */
[----:B------:R-:W-:Y:S02]  /*4100*/  IMAD.U32 R194, RZ, RZ, UR9 ;  /* 0x00000009ffc27e24 */ /* 0x000fe4000f8e00ff */
[----:B------:R-:W-:-:S02]  /*4110*/  IMAD.SHL.U32 R169, R169, 0x10, RZ ;  /* 0x00000010a9a97824 */ /* 0x000fc400078e00ff */
[----:B0-----:R-:W-:Y:S01]  /*4120*/  IMAD.X R197, R13, 0x1, R193, P2 ;  /* 0x000000010dc57824 */ /* 0x001fe200010e06c1 */
[----:B------:R-:W-:Y:S01]  /*4130*/  ISETP.GT.AND P2, PT, R3, 0x8, P5 ;  /* 0x000000080300780c */ /* 0x000fe20002f44270 */
[----:B------:R-:W-:Y:S01]  /*4140*/  IMAD.U32 R193, RZ, RZ, UR8 ;  /* 0x00000008ffc17e24 */ /* 0x000fe2000f8e00ff */
[----:B--2---:R-:W-:Y:S01]  /*4150*/  IADD3 R10, P3, R169, R6, RZ ;  /* 0x00000006a90a7210 */ /* 0x004fe20007f7e0ff */
[----:B------:R-:W-:-:S03]  /*4160*/  IMAD.WIDE.U32 R196, R20, UR41, R196 ;  /* 0x0000002914c47c25 */ /* 0x000fc6000f8e00c4 */
[----:B------:R-:W-:-:S05]  /*4170*/  SHF.L.U64.HI R193, R193, 0x4, R194 ;  /* 0x00000004c1c17819 */ /* 0x000fca00000102c2 */
[----:B------:R-:W-:Y:S02]  /*4180*/  IMAD.X R11, R193, 0x1, R7, P3 ;  /* 0x00000001c10b7824 */ /* 0x000fe400018e0607 */
[----:B---3--:R-:W-:-:S05]  /*4190*/  HADD2.F32 R8, -RZ, R168.H0_H0 ;  /* 0x200000a8ff087230 */ /* 0x008fca0000004100 */
[----:B------:R-:W-:Y:S01]  /*41a0*/  FMUL R9, R8, R23 ;  /* 0x0000001708097220 */ /* 0x000fe20000400000 */
[----:B------:R-:W-:-:S03]  /*41b0*/  LEA R8, P4, R196, R14, 0x1 ;  /* 0x0000000ec4087211 */ /* 0x000fc600078808ff */
[----:B------:R-:W-:Y:S01]  /*41c0*/  FFMA R9, R170, R22, R9 ;  /* 0x00000016aa097223 */ /* 0x000fe20000000009 */
[----:B------:R-:W-:-:S04]  /*41d0*/  IMAD.IADD R170, R21, 0x1, R197 ;  /* 0x0000000115aa7824 */ /* 0x000fc800078e02c5 */
[----:B------:R-:W-:Y:S02]  /*41e0*/  F2FP.F16.F32.PACK_AB R194, RZ, R9 ;  /* 0x00000009ffc2723e */ /* 0x000fe400000000ff */
[----:B------:R-:W-:-:S03]  /*41f0*/  LEA.HI.X R9, R196, R15, R170, 0x1, P4 ;  /* 0x0000000fc4097211 */ /* 0x000fc600020f0caa */
[----:B------:R0:W-:Y:S01]  /*4200*/  @P1 STG.E.U16 desc[UR46][R10.64], R194 ;  /* 0x000000c20a001986 */ /* 0x0001e2000c10152e */
[----:B------:R-:W-:Y:S05]  /*4210*/  @!P2 BRA `(.L_x_37) ;  /* 0x000000000004a947 */ /* 0x000fea0003800000 */
[----:B------:R2:W5:Y:S02]  /*4220*/  LDG.E.LTC128B.U16 R168, desc[UR46][R8.64+0x2] ;  /* 0x0000022e08a87981 */ /* 0x000564000c1e1520 */
.L_x_37:
[----:B------:R-:W-:Y:S05]  /*4230*/  BSYNC B1 ;  /* 0x0000000000017941 */ /* 0x000fea0003800000 */
.L_x_36:
[----:B-----5:R-:W-:Y:S01]  /*4240*/  HADD2.F32 R170, -RZ, R168.H0_H0 ;  /* 0x200000a8ffaa7230 */ /* 0x020fe20000004100 */
[----:B------:R-:W-:Y:S01]  /*4250*/  ISETP.GT.AND P3, PT, R0, 0x8, PT ;  /* 0x000000080000780c */ /* 0x000fe20003f64270 */
[----:B------:R-:W-:Y:S01]  /*4260*/  BSSY B1, `(.L_x_38) ;  /* 0x000000a000017945 */ /* 0x000fe20003800000 */
[----:B------:R-:W-:Y:S02]  /*4270*/  LOP3.LUT R192, R192, 0xfffffffd, RZ, 0xc0, !PT ;  /* 0xfffffffdc0c07812 */ /* 0x000fe400078ec0ff */
[----:B------:R-:W-:Y:S01]  /*4280*/  FMUL R170, R170, R23 ;  /* 0x00000017aaaa7220 */ /* 0x000fe20000400000 */
[----:B------:R-:W-:-:S03]  /*4290*/  ISETP.GT.AND P1, PT, R3, RZ, P3 ;  /* 0x000000ff0300720c */ /* 0x000fc60001f24270 */
[----:B------:R-:W-:-:S05]  /*42a0*/  FFMA R170, R171, R22, R170 ;  /* 0x00000016abaa7223 */ /* 0x000fca00000000aa */
[----:B------:R-:W-:Y:S02]  /*42b0*/  F2FP.F16.F32.PACK_AB R170, RZ, R170 ;  /* 0x000000aaffaa723e */ /* 0x000fe400000000ff */
[----:B------:R-:W-:-:S03]  /*42c0*/  @P3 LOP3.LUT R192, R192, 0x2, RZ, 0xfc, !PT ;  /* 0x00000002c0c03812 */ /* 0x000fc600078efcff */
[----:B------:R3:W-:Y:S01]  /*42d0*/  @P2 STG.E.U16 desc[UR46][R10.64+0x2], R170 ;  /* 0x000002aa0a002986 */ /* 0x0007e2000c10152e */
[----:B------:R-:W-:Y:S05]  /*42e0*/  @!P1 BRA `(.L_x_39) ;  /* 0x0000000000049947 */ /* 0x000fea0003800000 */
[----:B------:R4:W5:Y:S02]  /*42f0*/  LDG.E.LTC128B.U16 R168, desc[UR46][R4.64+0x10] ;  /* 0x0000102e04a87981 */ /* 0x000964000c1e1520 */
.L_x_39:
[----:B------:R-:W-:Y:S05]  /*4300*/  BSYNC B1 ;  /* 0x0000000000017941 */ /* 0x000fea0003800000 */
.L_x_38:
[----:B---3-5:R-:W-:Y:S01]  /*4310*/  HADD2.F32 R170, -RZ, R168.H0_H0 ;  /* 0x200000a8ffaa7230 */ /* 0x028fe20000004100 */
        /* <DEDUP_REMOVED lines=11> */
.L_x_41:
[----:B------:R-:W-:Y:S05]  /*43d0*/  BSYNC B1 ;  /* 0x0000000000017941 */ /* 0x000fea0003800000 */
.L_x_40:
[----:B-----5:R-:W-:Y:S01]  /*43e0*/  HADD2.F32 R170, -RZ, R168.H0_H0 ;  /* 0x200000a8ffaa7230 */ /* 0x020fe20000004100 */
[----:B------:R-:W-:Y:S01]  /*43f0*/  ISETP.GT.AND P1, PT, R3, 0x8, P3 ;  /* 0x000000080300780c */ /* 0x000fe20001f24270 */
[----:B------:R-:W-:Y:S03]  /*4400*/  BSSY B1, `(.L_x_42) ;  /* 0x0000007000017945 */ /* 0x000fe60003800000 */
[----:B------:R-:W-:-:S04]  /*4410*/  FMUL R170, R170, R23 ;  /* 0x00000017aaaa7220 */ /* 0x000fc80000400000 */
[----:B------:R-:W-:-:S05]  /*4420*/  FFMA R170, R173, R22, R170 ;  /* 0x00000016adaa7223 */ /* 0x000fca00000000aa */
[----:B------:R-:W-:-:S05]  /*4430*/  F2FP.F16.F32.PACK_AB R170, RZ, R170 ;  /* 0x000000aaffaa723e */ /* 0x000fca00000000ff */
[----:B------:R0:W-:Y:S01]  /*4440*/  @P2 STG.E.U16 desc[UR46][R6.64+0x12], R170 ;  /* 0x000012aa06002986 */ /* 0x0001e2000c10152e */
[----:B------:R-:W-:Y:S05]  /*4450*/  @!P1 BRA `(.L_x_43) ;  /* 0x0000000000049947 */ /* 0x000fea0003800000 */
[----:B------:R0:W5:Y:S02]  /*4460*/  LDG.E.LTC128B.U16 R168, desc[UR46][R8.64+0x10] ;  /* 0x0000102e08a87981 */ /* 0x000164000c1e1520 */
.L_x_43:
[----:B------:R-:W-:Y:S05]  /*4470*/  BSYNC B1 ;  /* 0x0000000000017941 */ /* 0x000fea0003800000 */
.L_x_42:
[----:B0----5:R-:W-:Y:S01]  /*4480*/  HADD2.F32 R170, -RZ, R168.H0_H0 ;  /* 0x200000a8ffaa7230 */ /* 0x021fe20000004100 */
[----:B------:R-:W-:Y:S01]  /*4490*/  ISETP.GT.AND P2, PT, R3, 0x8, P6 ;  /* 0x000000080300780c */ /* 0x000fe20003744270 */
[----:B------:R-:W-:Y:S03]  /*44a0*/  BSSY B1, `(.L_x_44) ;  /* 0x0000007000017945 */ /* 0x000fe60003800000 */
[----:B---3--:R-:W-:-:S04]  /*44b0*/  FMUL R171, R170, R23 ;  /* 0x00000017aaab7220 */ /* 0x008fc80000400000 */
[----:B------:R-:W-:-:S05]  /*44c0*/  FFMA R171, R174, R22, R171 ;  /* 0x00000016aeab7223 */ /* 0x000fca00000000ab */
[----:B------:R-:W-:-:S05]  /*44d0*/  F2FP.F16.F32.PACK_AB R171, RZ, R171 ;  /* 0x000000abffab723e */ /* 0x000fca00000000ff */
[----:B------:R0:W-:Y:S01]  /*44e0*/  @P1 STG.E.U16 desc[UR46][R10.64+0x10], R171 ;  /* 0x000010ab0a001986 */ /* 0x0001e2000c10152e */
[----:B------:R-:W-:Y:S05]  /*44f0*/  @!P2 BRA `(.L_x_45) ;  /* 0x000000000004a947 */ /* 0x000fea0003800000 */
[----:B------:R3:W5:Y:S02]  /*4500*/  LDG.E.LTC128B.U16 R168, desc[UR46][R8.64+0x12] ;  /* 0x0000122e08a87981 */ /* 0x000764000c1e1520 */
.L_x_45:
[----:B------:R-:W-:Y:S05]  /*4510*/  BSYNC B1 ;  /* 0x0000000000017941 */ /* 0x000fea0003800000 */
.L_x_44:
[----:B-----5:R-:W-:Y:S01]  /*4520*/  HADD2.F32 R170, -RZ, R168.H0_H0 ;  /* 0x200000a8ffaa7230 */ /* 0x020fe20000004100 */
[----:B------:R-:W-:Y:S01]  /*4530*/  ISETP.GT.AND P4, PT, R0, 0x10, PT ;  /* 0x000000100000780c */ /* 0x000fe20003f84270 */
[----:B------:R-:W-:Y:S03]  /*4540*/  BSSY B1, `(.L_x_46) ;  /* 0x0000008000017945 */ /* 0x000fe60003800000 */
[----:B------:R-:W-:Y:S01]  /*4550*/  FMUL R170, R170, R23 ;  /* 0x00000017aaaa7220 */ /* 0x000fe20000400000 */
[----:B------:R-:W-:-:S03]  /*4560*/  ISETP.GT.AND P1, PT, R3, RZ, P4 ;  /* 0x000000ff0300720c */ /* 0x000fc60002724270 */
[----:B------:R-:W-:-:S05]  /*4570*/  FFMA R170, R175, R22, R170 ;  /* 0x00000016afaa7223 */ /* 0x000fca00000000aa */
[----:B------:R-:W-:-:S05]  /*4580*/  F2FP.F16.F32.PACK_AB R170, RZ, R170 ;  /* 0x000000aaffaa723e */ /* 0x000fca00000000ff */
[----:B------:R0:W-:Y:S01]  /*4590*/  @P2 STG.E.U16 desc[UR46][R10.64+0x12], R170 ;  /* 0x000012aa0a002986 */ /* 0x0001e2000c10152e */
[----:B------:R-:W-:Y:S05]  /*45a0*/  @!P1 BRA `(.L_x_47) ;  /* 0x0000000000049947 */ /* 0x000fea0003800000 */
[----:B------:R0:W5:Y:S02]  /*45b0*/  LDG.E.LTC128B.U16 R168, desc[UR46][R4.64+0x20] ;  /* 0x0000202e04a87981 */ /* 0x000164000c1e1520 */
.L_x_47:
[----:B------:R-:W-:Y:S05]  /*45c0*/  BSYNC B1 ;  /* 0x0000000000017941 */ /* 0x000fea0003800000 */
.L_x_46:
[----:B0----5:R-:W-:Y:S01]  /*45d0*/  HADD2.F32 R170, -RZ, R168.H0_H0 ;  /* 0x200000a8ffaa7230 */ /* 0x021fe20000004100 */
[----:B------:R-:W-:Y:S01]  /*45e0*/  ISETP.GT.AND P3, PT, R0, 0x11, PT ;  /* 0x000000110000780c */ /* 0x000fe20003f64270 */
[----:B------:R-:W-:Y:S03]  /*45f0*/  BSSY B1, `(.L_x_48) ;  /* 0x0000008000017945 */ /* 0x000fe60003800000 */
[----:B------:R-:W-:-:S04]  /*4600*/  FMUL R171, R170, R23 ;  /* 0x00000017aaab7220 */ /* 0x000fc80000400000 */
[----:B------:R-:W-:-:S05]  /*4610*/  FFMA R171, R176, R22, R171 ;  /* 0x00000016b0ab7223 */ /* 0x000fca00000000ab */
[----:B------:R-:W-:-:S05]  /*4620*/  F2FP.F16.F32.PACK_AB R171, RZ, R171 ;  /* 0x000000abffab723e */ /* 0x000fca00000000ff */
[----:B------:R0:W-:Y:S01]  /*4630*/  @P1 STG.E.U16 desc[UR46][R6.64+0x20], R171 ;  /* 0x000020ab06001986 */ /* 0x0001e2000c10152e */
[----:B------:R-:W-:-:S13]  /*4640*/  ISETP.GT.AND P1, PT, R3, RZ, P3 ;  /* 0x000000ff0300720c */ /* 0x000fda0001f24270 */
[----:B0-----:R-:W-:Y:S05]  /*4650*/  @!P1 BRA `(.L_x_49) ;  /* 0x0000000000049947 */ /* 0x001fea0003800000 */
[----:B------:R0:W5:Y:S02]  /*4660*/  LDG.E.LTC128B.U16 R168, desc[UR46][R4.64+0x22] ;  /* 0x0000222e04a87981 */ /* 0x000164000c1e1520 */
.L_x_49:
[----:B------:R-:W-:Y:S05]  /*4670*/  BSYNC B1 ;  /* 0x0000000000017941 */ /* 0x000fea0003800000 */
.L_x_48:
[----:B-----5:R-:W-:Y:S01]  /*4680*/  HADD2.F32 R170, -RZ, R168.H0_H0 ;  /* 0x200000a8ffaa7230 */ /* 0x020fe20000004100 */
[----:B------:R-:W-:Y:S04]  /*4690*/  BSSY B1, `(.L_x_50) ;  /* 0x0000008000017945 */ /* 0x000fe80003800000 */
[----:B------:R-:W-:-:S04]  /*46a0*/  FMUL R170, R170, R23 ;  /* 0x00000017aaaa7220 */ /* 0x000fc80000400000 */
[----:B------:R-:W-:-:S05]  /*46b0*/  FFMA R170, R177, R22, R170 ;  /* 0x00000016b1aa7223 */ /* 0x000fca00000000aa */
[----:B------:R-:W-:-:S05]  /*46c0*/  F2FP.F16.F32.PACK_AB R170, RZ, R170 ;  /* 0x000000aaffaa723e */ /* 0x000fca00000000ff */
[----:B------:R0:W-:Y:S01]  /*46d0*/  @P1 STG.E.U16 desc[UR46][R6.64+0x22], R170 ;  /* 0x000022aa06001986 */ /* 0x0001e2000c10152e */
[----:B------:R-:W-:-:S13]  /*46e0*/  ISETP.GT.AND P1, PT, R3, 0x8, P4 ;  /* 0x000000080300780c */ /* 0x000fda0002724270 */
[----:B0-----:R-:W-:Y:S05]  /*46f0*/  @!P1 BRA `(.L_x_51) ;  /* 0x0000000000049947 */ /* 0x001fea0003800000 */
[----:B------:R0:W5:Y:S02]  /*4700*/  LDG.E.LTC128B.U16 R168, desc[UR46][R8.64+0x20] ;  /* 0x0000202e08a87981 */ /* 0x000164000c1e1520 */
.L_x_51:
[----:B------:R-:W-:Y:S05]  /*4710*/  BSYNC B1 ;  /* 0x0000000000017941 */ /* 0x000fea0003800000 */
.L_x_50:
[----:B-----5:R-:W-:Y:S01]  /*4720*/  HADD2.F32 R170, -RZ, R168.H0_H0 ;  /* 0x200000a8ffaa7230 */ /* 0x020fe20000004100 */
[----:B------:R-:W-:Y:S04]  /*4730*/  BSSY B1, `(.L_x_52) ;  /* 0x000000b000017945 */ /* 0x000fe80003800000 */
[----:B------:R-:W-:-:S04]  /*4740*/  FMUL R171, R170, R23 ;  /* 0x00000017aaab7220 */ /* 0x000fc80000400000 */
[----:B------:R-:W-:-:S05]  /*4750*/  FFMA R171, R178, R22, R171 ;  /* 0x00000016b2ab7223 */ /* 0x000fca00000000ab */
[----:B------:R-:W-:-:S04]  /*4760*/  F2FP.F16.F32.PACK_AB R171, RZ, R171 ;  /* 0x000000abffab723e */ /* 0x000fc800000000ff */
[----:B------:R-:W-:-:S05]  /*4770*/  PRMT R170, R171, 0x7610, R170 ;  /* 0x00007610abaa7816 */ /* 0x000fca00000000aa */
[----:B------:R0:W-:Y:S01]  /*4780*/  @P1 STG.E.U16 desc[UR46][R10.64+0x20], R170 ;  /* 0x000020aa0a001986 */ /* 0x0001e2000c10152e */
[----:B------:R-:W-:-:S05]  /*4790*/  IADD3 R195, P1, R195, 0x80, RZ ;  /* 0x00000080c3c37810 */ /* 0x000fca0007f3e0ff */
[----:B------:R-:W-:Y:S01]  /*47a0*/  IMAD.X R171, RZ, RZ, UR7, P1 ;  /* 0x00000007ffab7e24 */ /* 0x000fe200088e06ff */
[----:B------:R-:W-:-:S13]  /*47b0*/  ISETP.GT.AND P1, PT, R3, 0x8, P3 ;  /* 0x000000080300780c */ /* 0x000fda0001f24270 */
[----:B0-----:R-:W-:Y:S05]  /*47c0*/  @!P1 BRA `(.L_x_53) ;  /* 0x0000000000049947 */ /* 0x001fea0003800000 */
[----:B------:R0:W5:Y:S02]  /*47d0*/  LDG.E.LTC128B.U16 R168, desc[UR46][R8.64+0x22] ;  /* 0x0000222e08a87981 */ /* 0x000164000c1e1520 */
.L_x_53:
[----:B------:R-:W-:Y:S05]  /*47e0*/  BSYNC B1 ;  /* 0x0000000000017941 */ /* 0x000fea0003800000 */
.L_x_52:
[----:B-----5:R-:W-:Y:S01]  /*47f0*/  HADD2.F32 R170, -RZ, R168.H0_H0 ;  /* 0x200000a8ffaa7230 */ /* 0x020fe20000004100 */
[----:B------:R-:W-:Y:S01]  /*4800*/  ISETP.GT.AND P2, PT, R0, 0x18, PT ;  /* 0x000000180000780c */ /* 0x000fe20003f44270 */
[-C--:B------:R-:W-:Y:S01]  /*4810*/  IMAD R174, R171, R188.reuse, RZ ;  /* 0x000000bcabae7224 */ /* 0x080fe200078e02ff */
[----:B------:R-:W-:Y:S01]  /*4820*/  BSSY B1, `(.L_x_54) ;  /* 0x0000020000017945 */ /* 0x000fe20003800000 */
[----:B------:R-:W-:-:S04]  /*4830*/  IMAD.WIDE.U32 R172, R195, R188, R12 ;  /* 0x000000bcc3ac7225 */ /* 0x000fc800078e000c */
[----:B------:R-:W-:Y:S01]  /*4840*/  FMUL R170, R170, R23 ;  /* 0x00000017aaaa7220 */ /* 0x000fe20000400000 */
[----:B------:R-:W-:-:S03]  /*4850*/  IMAD R177, R195, R189, R174 ;  /* 0x000000bdc3b17224 */ /* 0x000fc600078e02ae */
[----:B------:R-:W-:Y:S01]  /*4860*/  FFMA R170, R179, R22, R170 ;  /* 0x00000016b3aa7223 */ /* 0x000fe200000000aa */
[----:B------:R-:W-:-:S04]  /*4870*/  IMAD.IADD R173, R177, 0x1, R173 ;  /* 0x00000001b1ad7824 */ /* 0x000fc800078e02ad */
[----:B------:R-:W-:Y:S01]  /*4880*/  F2FP.F16.F32.PACK_AB R174, RZ, R170 ;  /* 0x000000aaffae723e */ /* 0x000fe200000000ff */
[----:B------:R-:W-:-:S03]  /*4890*/  IMAD.WIDE.U32 R170, R195, R188, R186 ;  /* 0x000000bcc3aa7225 */ /* 0x000fc600078e00ba */
[----:B------:R-:W-:Y:S01]  /*48a0*/  PRMT R176, R174, 0x7610, R176 ;  /* 0x00007610aeb07816 */ /* 0x000fe200000000b0 */
[----:B------:R-:W-:-:S04]  /*48b0*/  IMAD.WIDE.U32 R174, R20, UR41, R172 ;  /* 0x0000002914ae7c25 */ /* 0x000fc8000f8e00ac */
[----:B------:R-:W-:Y:S01]  /*48c0*/  IMAD.IADD R171, R171, 0x1, R177 ;  /* 0x00000001abab7824 */ /* 0x000fe200078e02b1 */
[----:B------:R0:W-:Y:S01]  /*48d0*/  @P1 STG.E.U16 desc[UR46][R10.64+0x22], R176 ;  /* 0x000022b00a001986 */ /* 0x0001e2000c10152e */
[----:B------:R-:W-:Y:S01]  /*48e0*/  LEA R172, P1, R170, R14, 0x1 ;  /* 0x0000000eaaac7211 */ /* 0x000fe200078208ff */
[----:B------:R-:W-:-:S03]  /*48f0*/  IMAD.WIDE.U32 R188, R195, R188, R190 ;  /* 0x000000bcc3bc7225 */ /* 0x000fc600078e00be */
[----:B------:R-:W-:Y:S01]  /*4900*/  LEA.HI.X R173, R170, R15, R171, 0x1, P1 ;  /* 0x0000000faaad7211 */ /* 0x000fe200008f0cab */
[----:B------:R-:W-:Y:S01]  /*4910*/  IMAD.IADD R171, R21, 0x1, R175 ;  /* 0x0000000115ab7824 */ /* 0x000fe200078e02af */
[----:B------:R-:W-:Y:S01]  /*4920*/  LEA R170, P1, R174, R14, 0x1 ;  /* 0x0000000eaeaa7211 */ /* 0x000fe200078208ff */
[----:B------:R-:W-:-:S03]  /*4930*/  IMAD.IADD R177, R177, 0x1, R189 ;  /* 0x00000001b1b17824 */ /* 0x000fc600078e02bd */
[----:B------:R-:W-:Y:S02]  /*4940*/  LEA.HI.X R171, R174, R15, R171, 0x1, P1 ;  /* 0x0000000faeab7211 */ /* 0x000fe400008f0cab */
[----:B------:R-:W-:-:S05]  /*4950*/  IADD3 R184, P1, R184, R188, RZ ;  /* 0x000000bcb8b87210 */ /* 0x000fca0007f3e0ff */
[----:B------:R-:W-:Y:S01]  /*4960*/  IMAD.X R186, R177, 0x1, R187, P1 ;  /* 0x00000001b1ba7824 */ /* 0x000fe200008e06bb */
[----:B------:R-:W-:-:S05]  /*4970*/  IADD3 R12, P1, R12, R188, RZ ;  /* 0x000000bc0c0c7210 */ /* 0x000fca0007f3e0ff */
[----:B------:R-:W-:Y:S01]  /*4980*/  IMAD.X R13, R13, 0x1, R177, P1 ;  /* 0x000000010d0d7824 */ /* 0x000fe200008e06b1 */
[----:B------:R-:W-:Y:S01]  /*4990*/  LEA R174, P1, R184, R14, 0x1 ;  /* 0x0000000eb8ae7211 */ /* 0x000fe200078208ff */
[----:B------:R-:W-:-:S03]  /*49a0*/  IMAD.WIDE.U32 R12, R20, UR41, R12 ;  /* 0x00000029140c7c25 */ /* 0x000fc6000f8e000c */
[----:B------:R-:W-:Y:S01]  /*49b0*/  LEA.HI.X R175, R184, R15, R186, 0x1, P1 ;  /* 0x0000000fb8af7211 */ /* 0x000fe200008f0cba */
[----:B------:R-:W-:Y:S01]  /*49c0*/  IMAD.IADD R21, R21, 0x1, R13 ;  /* 0x0000000115157824 */ /* 0x000fe200078e020d */
[----:B------:R-:W-:-:S04]  /*49d0*/  LEA R14, P1, R12, R14, 0x1 ;  /* 0x0000000e0c0e7211 */ /* 0x000fc800078208ff */
[----:B------:R-:W-:Y:S02]  /*49e0*/  LEA.HI.X R15, R12, R15, R21, 0x1, P1 ;  /* 0x0000000f0c0f7211 */ /* 0x000fe400008f0c15 */
[----:B------:R-:W-:-:S13]  /*49f0*/  ISETP.GT.AND P1, PT, R3, RZ, P2 ;  /* 0x000000ff0300720c */ /* 0x000fda0001724270 */
[----:B0-----:R-:W-:Y:S05]  /*4a00*/  @!P1 BRA `(.L_x_55) ;  /* 0x0000000000049947 */ /* 0x001fea0003800000 */
[----:B------:R0:W5:Y:S02]  /*4a10*/  LDG.E.LTC128B.U16 R168, desc[UR46][R4.64+0x30] ;  /* 0x0000302e04a87981 */ /* 0x000164000c1e1520 */
.L_x_55:
[----:B------:R-:W-:Y:S05]  /*4a20*/  BSYNC B1 ;  /* 0x0000000000017941 */ /* 0x000fea0003800000 */
.L_x_54:
[----:B-----5:R-:W-:Y:S01]  /*4a30*/  HADD2.F32 R12, -RZ, R168.H0_H0 ;  /* 0x200000a8ff0c7230 */ /* 0x020fe20000004100 */
[----:B------:R-:W-:Y:S04]  /*4a40*/  BSSY B1, `(.L_x_56) ;  /* 0x0000009000017945 */ /* 0x000fe80003800000 */
[----:B------:R-:W-:-:S04]  /*4a50*/  FMUL R13, R12, R23 ;  /* 0x000000170c0d7220 */ /* 0x000fc80000400000 */
[----:B------:R-:W-:-:S05]  /*4a60*/  FFMA R13, R180, R22, R13 ;  /* 0x00000016b40d7223 */ /* 0x000fca000000000d */
[----:B------:R-:W-:-:S05]  /*4a70*/  F2FP.F16.F32.PACK_AB R13, RZ, R13 ;  /* 0x0000000dff0d723e */ /* 0x000fca00000000ff */
[----:B------:R0:W-:Y:S01]  /*4a80*/  @P1 STG.E.U16 desc[UR46][R6.64+0x30], R13 ;  /* 0x0000300d06001986 */ /* 0x0001e2000c10152e */
[----:B------:R-:W-:-:S04]  /*4a90*/  ISETP.GT.AND P1, PT, R0, 0x19, PT ;  /* 0x000000190000780c */ /* 0x000fc80003f24270 */
[----:B------:R-:W-:-:S13]  /*4aa0*/  ISETP.GT.AND P5, PT, R3, RZ, P1 ;  /* 0x000000ff0300720c */ /* 0x000fda0000fa4270 */
[----:B0-----:R-:W-:Y:S05]  /*4ab0*/  @!P5 BRA `(.L_x_57) ;  /* 0x000000000004d947 */ /* 0x001fea0003800000 */
[----:B------:R0:W5:Y:S02]  /*4ac0*/  LDG.E.LTC128B.U16 R168, desc[UR46][R4.64+0x32] ;  /* 0x0000322e04a87981 */ /* 0x000164000c1e1520 */
.L_x_57:
[----:B------:R-:W-:Y:S05]  /*4ad0*/  BSYNC B1 ;  /* 0x0000000000017941 */ /* 0x000fea0003800000 */
.L_x_56:
        /* <DEDUP_REMOVED lines=9> */
.L_x_59:
[----:B------:R-:W-:Y:S05]  /*4b70*/  BSYNC B1 ;  /* 0x0000000000017941 */ /* 0x000fea0003800000 */
.L_x_58:
        /* <DEDUP_REMOVED lines=9> */
.L_x_61:
[----:B------:R-:W-:Y:S05]  /*4c10*/  BSYNC B1 ;  /* 0x0000000000017941 */ /* 0x000fea0003800000 */
.L_x_60:
[----:B-----5:R-:W-:Y:S02]  /*4c20*/  HADD2.F32 R12, -RZ, R168.H0_H0 ;  /* 0x200000a8ff0c7230 */ /* 0x020fe40000004100 */
[----:B------:R-:W-:Y:S02]  /*4c30*/  IMAD.U32 R177, RZ, RZ, UR8 ;  /* 0x00000008ffb17e24 */ /* 0x000fe4000f8e00ff */
[----:B------:R-:W-:Y:S02]  /*4c40*/  IMAD.U32 R21, RZ, RZ, UR8 ;  /* 0x00000008ff157e24 */ /* 0x000fe4000f8e00ff */
[----:B------:R-:W-:Y:S01]  /*4c50*/  FMUL R12, R12, R23 ;  /* 0x000000170c0c7220 */ /* 0x000fe20000400000 */
[----:B------:R-:W-:-:S03]  /*4c60*/  IMAD.SHL.U32 R177, R177, 0x100, RZ ;  /* 0x00000100b1b17824 */ /* 0x000fc600078e00ff */
[----:B------:R-:W-:-:S05]  /*4c70*/  FFMA R12, R183, R22, R12 ;  /* 0x00000016b70c7223 */ /* 0x000fca000000000c */
[----:B------:R-:W-:-:S04]  /*4c80*/  F2FP.F16.F32.PACK_AB R12, RZ, R12 ;  /* 0x0000000cff0c723e */ /* 0x000fc800000000ff */
[----:B------:R-:W-:Y:S01]  /*4c90*/  PRMT R13, R12, 0x7610, R13 ;  /* 0x000076100c0d7816 */ /* 0x000fe2000000000d */
[----:B------:R-:W-:-:S04]  /*4ca0*/  IMAD.U32 R12, RZ, RZ, UR9 ;  /* 0x00000009ff0c7e24 */ /* 0x000fc8000f8e00ff */
[----:B------:R1:W-:Y:S01]  /*4cb0*/  @P5 STG.E.U16 desc[UR46][R10.64+0x32], R13 ;  /* 0x0000320d0a005986 */ /* 0x0003e2000c10152e */
[----:B------:R-:W-:Y:S02]  /*4cc0*/  SHF.L.U64.HI R21, R21, 0x8, R12 ;  /* 0x0000000815157819 */ /* 0x000fe4000001020c */
[----:B------:R-:W-:-:S05]  /*4cd0*/  IADD3 R12, P5, R177, R6, RZ ;  /* 0x00000006b10c7210 */ /* 0x000fca0007fbe0ff */
[----:B-1----:R-:W-:Y:S01]  /*4ce0*/  IMAD.X R13, R21, 0x1, R7, P5 ;  /* 0x00000001150d7824 */ /* 0x002fe200028e0607 */
[----:B------:R-:W-:-:S13]  /*4cf0*/  ISETP.GT.AND P5, PT, R3, 0x80, P0 ;  /* 0x000000800300780c */ /* 0x000fda00007a4270 */
[----:B------:R-:W2:Y:S01]  /*4d00*/  @P5 LDG.E.LTC128B.U16 R168, desc[UR46][R172.64] ;  /* 0x0000002eaca85981 */ /* 0x000ea2000c1e1520 */
[----:B------:R-:W-:Y:S01]  /*4d10*/  BSSY B1, `(.L_x_62) ;  /* 0x000000a000017945 */ /* 0x000fe20003800000 */
[----:B--2---:R-:W-:-:S05]  /*4d20*/  HADD2.F32 R20, -RZ, R168.H0_H0 ;  /* 0x200000a8ff147230 */ /* 0x004fca0000004100 */
[----:B------:R-:W-:-:S04]  /*4d30*/  FMUL R179, R20, R23 ;  /* 0x0000001714b37220 */ /* 0x000fc80000400000 */
[----:B------:R-:W-:-:S05]  /*4d40*/  FFMA R179, R152, R22, R179 ;  /* 0x0000001698b37223 */ /* 0x000fca00000000b3 */
[----:B------:R-:W-:-:S05]  /*4d50*/  F2FP.F16.F32.PACK_AB R179, RZ, R179 ;  /* 0x000000b3ffb3723e */ /* 0x000fca00000000ff */
[----:B------:R1:W-:Y:S01]  /*4d60*/  @P5 STG.E.U16 desc[UR46][R12.64], R179 ;  /* 0x000000b30c005986 */ /* 0x0003e2000c10152e */
[----:B------:R-:W-:-:S04]  /*4d70*/  LOP3.LUT P5, RZ, R192, 0x4, RZ, 0xc0, !PT ;  /* 0x00000004c0ff7812 */ /* 0x000fc800078ac0ff */
[----:B------:R-:W-:-:S13]  /*4d80*/  ISETP.GT.AND P5, PT, R3, 0x80, P5 ;  /* 0x000000800300780c */ /* 0x000fda0002fa4270 */
[----:B-1----:R-:W-:Y:S05]  /*4d90*/  @!P5 BRA `(.L_x_63) ;  /* 0x000000000004d947 */ /* 0x002fea0003800000 */
[----:B------:R1:W5:Y:S02]  /*4da0*/  LDG.E.LTC128B.U16 R168, desc[UR46][R170.64+0x2] ;  /* 0x0000022eaaa87981 */ /* 0x000364000c1e1520 */
.L_x_63:
[----:B------:R-:W-:Y:S05]  /*4db0*/  BSYNC B1 ;  /* 0x0000000000017941 */ /* 0x000fea0003800000 */
.L_x_62:
[----:B-----5:R-:W-:Y:S01]  /*4dc0*/  HADD2.F32 R20, -RZ, R168.H0_H0 ;  /* 0x200000a8ff147230 */ /* 0x020fe20000004100 */
[----:B------:R-:W-:Y:S01]  /*4dd0*/  ISETP.GT.AND P0, PT, R3, 0x88, P0 ;  /* 0x000000880300780c */ /* 0x000fe20000704270 */
[----:B------:R-:W-:Y:S03]  /*4de0*/  BSSY B1, `(.L_x_64) ;  /* 0x0000009000017945 */ /* 0x000fe60003800000 */
[----:B------:R-:W-:-:S04]  /*4df0*/  FMUL R20, R20, R23 ;  /* 0x0000001714147220 */ /* 0x000fc80000400000 */
[----:B------:R-:W-:-:S05]  /*4e00*/  FFMA R20, R153, R22, R20 ;  /* 0x0000001699147223 */ /* 0x000fca0000000014 */
[----:B------:R-:W-:-:S05]  /*4e10*/  F2FP.F16.F32.PACK_AB R20, RZ, R20 ;  /* 0x00000014ff14723e */ /* 0x000fca00000000ff */
[----:B------:R2:W-:Y:S01]  /*4e20*/  @P5 STG.E.U16 desc[UR46][R12.64+0x2], R20 ;  /* 0x000002140c005986 */ /* 0x0005e2000c10152e */
[----:B------:R-:W-:-:S05]  /*4e30*/  IADD3 R152, P5, R12, R169, RZ ;  /* 0x000000a90c987210 */ /* 0x000fca0007fbe0ff */
[----:B------:R-:W-:Y:S01]  /*4e40*/  IMAD.X R153, R13, 0x1, R193, P5 ;  /* 0x000000010d997824 */ /* 0x000fe200028e06c1 */
[----:B------:R-:W-:Y:S07]  /*4e50*/  @!P0 BRA `(.L_x_65) ;  /* 0x0000000000048947 */ /* 0x000fee0003800000 */
[----:B------:R0:W5:Y:S02]  /*4e60*/  LDG.E.LTC128B.U16 R168, desc[UR46][R174.64] ;  /* 0x0000002eaea87981 */ /* 0x000164000c1e1520 */
.L_x_65:
[----:B------:R-:W-:Y:S05]  /*4e70*/  BSYNC B1 ;  /* 0x0000000000017941 */ /* 0x000fea0003800000 */
.L_x_64:
[----:B--2--5:R-:W-:Y:S01]  /*4e80*/  HADD2.F32 R20, -RZ, R168.H0_H0 ;  /* 0x200000a8ff147230 */ /* 0x024fe20000004100 */
[----:B------:R-:W-:Y:S01]  /*4e90*/  LOP3.LUT P5, RZ, R192, 0x4, RZ, 0xc0, !PT ;  /* 0x00000004c0ff7812 */ /* 0x000fe200078ac0ff */
[----:B------:R-:W-:Y:S03]  /*4ea0*/  BSSY B1, `(.L_x_66) ;  /* 0x0000008000017945 */ /* 0x000fe60003800000 */
[----:B------:R-:W-:-:S04]  /*4eb0*/  FMUL R173, R20, R23 ;  /* 0x0000001714ad7220 */ /* 0x000fc80000400000 */
[----:B------:R-:W-:-:S05]  /*4ec0*/  FFMA R173, R154, R22, R173 ;  /* 0x000000169aad7223 */ /* 0x000fca00000000ad */
[----:B------:R-:W-:-:S05]  /*4ed0*/  F2FP.F16.F32.PACK_AB R173, RZ, R173 ;  /* 0x000000adffad723e */ /* 0x000fca00000000ff */
[----:B------:R2:W-:Y:S01]  /*4ee0*/  @P0 STG.E.U16 desc[UR46][R152.64], R173 ;  /* 0x000000ad98000986 */ /* 0x0005e2000c10152e */
[----:B------:R-:W-:-:S13]  /*4ef0*/  ISETP.GT.AND P0, PT, R3, 0x88, P5 ;  /* 0x000000880300780c */ /* 0x000fda0002f04270 */
[----:B--2---:R-:W-:Y:S05]  /*4f00*/  @!P0 BRA `(.L_x_67) ;  /* 0x0000000000048947 */ /* 0x004fea0003800000 */
[----:B------:R2:W5:Y:S02]  /*4f10*/  LDG.E.LTC128B.U16 R168, desc[UR46][R14.64+0x2] ;  /* 0x0000022e0ea87981 */ /* 0x000564000c1e1520 */
.L_x_67:
[----:B------:R-:W-:Y:S05]  /*4f20*/  BSYNC B1 ;  /* 0x0000000000017941 */ /* 0x000fea0003800000 */
.L_x_66:
[----:B-----5:R-:W-:Y:S01]  /*4f30*/  HADD2.F32 R20, -RZ, R168.H0_H0 ;  /* 0x200000a8ff147230 */ /* 0x020fe20000004100 */
[----:B------:R-:W-:Y:S01]  /*4f40*/  LOP3.LUT P5, RZ, R192, 0x2, RZ, 0xc0, !PT ;  /* 0x00000002c0ff7812 */ /* 0x000fe200078ac0ff */
[----:B------:R-:W-:Y:S03]  /*4f50*/  BSSY B1, `(.L_x_68) ;  /* 0x0000008000017945 */ /* 0x000fe60003800000 */
[----:B------:R-:W-:-:S04]  /*4f60*/  FMUL R20, R20, R23 ;  /* 0x0000001714147220 */ /* 0x000fc80000400000 */
[----:B------:R-:W-:-:S05]  /*4f70*/  FFMA R20, R155, R22, R20 ;  /* 0x000000169b147223 */ /* 0x000fca0000000014 */
[----:B------:R-:W-:-:S05]  /*4f80*/  F2FP.F16.F32.PACK_AB R20, RZ, R20 ;  /* 0x00000014ff14723e */ /* 0x000fca00000000ff */
[----:B------:R0:W-:Y:S01]  /*4f90*/  @P0 STG.E.U16 desc[UR46][R152.64+0x2], R20 ;  /* 0x0000021498000986 */ /* 0x0001e2000c10152e */
[----:B------:R-:W-:-:S13]  /*4fa0*/  ISETP.GT.AND P0, PT, R3, 0x80, P5 ;  /* 0x000000800300780c */ /* 0x000fda0002f04270 */
[----:B0-----:R-:W-:Y:S05]  /*4fb0*/  @!P0 BRA `(.L_x_69) ;  /* 0x0000000000048947 */ /* 0x001fea0003800000 */
[----:B------:R0:W5:Y:S02]  /*4fc0*/  LDG.E.LTC128B.U16 R168, desc[UR46][R170.64+0x10] ;  /* 0x0000102eaaa87981 */ /* 0x000164000c1e1520 */
.L_x_69:
[----:B------:R-:W-:Y:S05]  /*4fd0*/  BSYNC B1 ;  /* 0x0000000000017941 */ /* 0x000fea0003800000 */
.L_x_68:
        /* <DEDUP_REMOVED lines=9> */
.L_x_71:
[----:B------:R-:W-:Y:S05]  /*5070*/  BSYNC B1 ;  /* 0x0000000000017941 */ /* 0x000fea0003800000 */
.L_x_70:
        /* <DEDUP_REMOVED lines=9> */
.L_x_73:
[----:B------:R-:W-:Y:S05]  /*5110*/  BSYNC B1 ;  /* 0x0000000000017941 */ /* 0x000fea0003800000 */
.L_x_72:
[----:B0----5:R-:W-:Y:S01]  /*5120*/  HADD2.F32 R20, -RZ, R168.H0_H0 ;  /* 0x200000a8ff147230 */ /* 0x021fe20000004100 */
        /* <DEDUP_REMOVED lines=8> */
.L_x_75:
[----:B------:R-:W-:Y:S05]  /*51b0*/  BSYNC B1 ;  /* 0x0000000000017941 */ /* 0x000fea0003800000 */
.L_x_74:
        /* <DEDUP_REMOVED lines=9> */
.L_x_77:
[----:B------:R-:W-:Y:S05]  /*5250*/  BSYNC B1 ;  /* 0x0000000000017941 */ /* 0x000fea0003800000 */
.L_x_76:
        /* <DEDUP_REMOVED lines=9> */
.L_x_79:
[----:B------:R-:W-:Y:S05]  /*52f0*/  BSYNC B1 ;  /* 0x0000000000017941 */ /* 0x000fea0003800000 */
.L_x_78:
        /* <DEDUP_REMOVED lines=9> */
.L_x_81:
[----:B------:R-:W-:Y:S05]  /*5390*/  BSYNC B1 ;  /* 0x0000000000017941 */ /* 0x000fea0003800000 */
.L_x_80:
        /* <DEDUP_REMOVED lines=9> */
.L_x_83:
[----:B------:R-:W-:Y:S05]  /*5430*/  BSYNC B1 ;  /* 0x0000000000017941 */ /* 0x000fea0003800000 */
.L_x_82:
        /* <DEDUP_REMOVED lines=9> */
.L_x_85:
[----:B------:R-:W-:Y:S05]  /*54d0*/  BSYNC B1 ;  /* 0x0000000000017941 */ /* 0x000fea0003800000 */
.L_x_84:
        /* <DEDUP_REMOVED lines=9> */
.L_x_87:
[----:B------:R-:W-:Y:S05]  /*5570*/  BSYNC B1 ;  /* 0x0000000000017941 */ /* 0x000fea0003800000 */
.L_x_86:
        /* <DEDUP_REMOVED lines=9> */
.L_x_89:
[----:B------:R-:W-:Y:S05]  /*5610*/  BSYNC B1 ;  /* 0x0000000000017941 */ /* 0x000fea0003800000 */
.L_x_88:
        /* <DEDUP_REMOVED lines=9> */
.L_x_91:
[----:B------:R-:W-:Y:S05]  /*56b0*/  BSYNC B1 ;  /* 0x0000000000017941 */ /* 0x000fea0003800000 */
.L_x_90:
        /* <DEDUP_REMOVED lines=12> */
.L_x_93:
[----:B------:R-:W-:Y:S05]  /*5780*/  BSYNC B1 ;  /* 0x0000000000017941 */ /* 0x000fea0003800000 */
.L_x_92:
[----:B0----5:R-:W-:Y:S01]  /*5790*/  HADD2.F32 R20, -RZ, R168.H0_H0 ;  /* 0x200000a8ff147230 */ /* 0x021fe20000004100 */
        /* <DEDUP_REMOVED lines=11> */
.L_x_95:
[----:B------:R-:W-:Y:S05]  /*5850*/  BSYNC B1 ;  /* 0x0000000000017941 */ /* 0x000fea0003800000 */
.L_x_94:
        /* <DEDUP_REMOVED lines=9> */
.L_x_97:
[----:B------:R-:W-:Y:S05]  /*58f0*/  BSYNC B1 ;  /* 0x0000000000017941 */ /* 0x000fea0003800000 */
.L_x_96:
        /* <DEDUP_REMOVED lines=9> */
.L_x_99:
[----:B------:R-:W-:Y:S05]  /*5990*/  BSYNC B1 ;  /* 0x0000000000017941 */ /* 0x000fea0003800000 */
.L_x_98:
        /* <DEDUP_REMOVED lines=12> */
.L_x_101:
[----:B------:R-:W-:Y:S05]  /*5a60*/  BSYNC B1 ;  /* 0x0000000000017941 */ /* 0x000fea0003800000 */
.L_x_100:
[----:B0----5:R-:W-:Y:S01]  /*5a70*/  HADD2.F32 R20, -RZ, R168.H0_H0 ;  /* 0x200000a8ff147230 */ /* 0x021fe20000004100 */
        /* <DEDUP_REMOVED lines=9> */
.L_x_103:
[----:B------:R-:W-:Y:S05]  /*5b10*/  BSYNC B1 ;  /* 0x0000000000017941 */ /* 0x000fea0003800000 */
.L_x_102:
        /* <DEDUP_REMOVED lines=9> */
.L_x_105:
[----:B------:R-:W-:Y:S05]  /*5bb0*/  BSYNC B1 ;  /* 0x0000000000017941 */ /* 0x000fea0003800000 */
.L_x_104:
        /* <DEDUP_REMOVED lines=9> */
.L_x_107:
[----:B------:R-:W-:Y:S05]  /*5c50*/  BSYNC B1 ;  /* 0x0000000000017941 */ /* 0x000fea0003800000 */
.L_x_106:
[----:B-----5:R-:W-:Y:S01]  /*5c60*/  HADD2.F32 R20, -RZ, R168.H0_H0 ;  /* 0x200000a8ff147230 */ /* 0x020fe20000004100 */
[----:B------:R-:W-:Y:S01]  /*5c70*/  ISETP.GT.AND P3, PT, R0, 0x30, PT ;  /* 0x000000300000780c */ /* 0x000fe20003f64270 */
[----:B------:R-:W-:Y:S03]  /*5c80*/  BSSY B1, `(.L_x_108) ;  /* 0x000000a000017945 */ /* 0x000fe60003800000 */
[----:B------:R-:W-:Y:S01]  /*5c90*/  FMUL R136, R20, R23 ;  /* 0x0000001714887220 */ /* 0x000fe20000400000 */
[----:B------:R-:W-:-:S03]  /*5ca0*/  IADD3 R20, P0, P2, R169, R6, R177 ;  /* 0x00000006a9147210 */ /* 0x000fc60007a1e0b1 */
[----:B------:R-:W-:Y:S01]  /*5cb0*/  FFMA R136, R143, R22, R136 ;  /* 0x000000168f887223 */ /* 0x000fe20000000088 */
[----:B------:R-:W-:Y:S02]  /*5cc0*/  IADD3.X R21, R193, R7, R21, P0, P2 ;  /* 0x00000007c1157210 */ /* 0x000fe400007e4415 */
[----:B------:R-:W-:Y:S02]  /*5cd0*/  ISETP.GT.AND P0, PT, R3, RZ, P3 ;  /* 0x000000ff0300720c */ /* 0x000fe40001f04270 */
[----:B------:R-:W-:-:S05]  /*5ce0*/  F2FP.F16.F32.PACK_AB R136, RZ, R136 ;  /* 0x00000088ff88723e */ /* 0x000fca00000000ff */
[----:B------:R0:W-:Y:S06]  /*5cf0*/  @P1 STG.E.U16 desc[UR46][R10.64+0x52], R136 ;  /* 0x000052880a001986 */ /* 0x0001ec000c10152e */
[----:B------:R-:W-:Y:S05]  /*5d00*/  @!P0 BRA `(.L_x_109) ;  /* 0x0000000000048947 */ /* 0x000fea0003800000 */
[----:B------:R0:W5:Y:S02]  /*5d10*/  LDG.E.LTC128B.U16 R168, desc[UR46][R4.64+0x60] ;  /* 0x0000602e04a87981 */ /* 0x000164000c1e1520 */
.L_x_109:
[----:B------:R-:W-:Y:S05]  /*5d20*/  BSYNC B1 ;  /* 0x0000000000017941 */ /* 0x000fea0003800000 */
.L_x_108:
        /* <DEDUP_REMOVED lines=10> */
.L_x_111:
[----:B------:R-:W-:Y:S05]  /*5dd0*/  BSYNC B1 ;  /* 0x0000000000017941 */ /* 0x000fea0003800000 */
.L_x_110:
        /* <DEDUP_REMOVED lines=9> */
.L_x_113:
[----:B------:R-:W-:Y:S05]  /*5e70*/  BSYNC B1 ;  /* 0x0000000000017941 */ /* 0x000fea0003800000 */
.L_x_112:
        /* <DEDUP_REMOVED lines=9> */
.L_x_115:
[----:B------:R-:W-:Y:S05]  /*5f10*/  BSYNC B1 ;  /* 0x0000000000017941 */ /* 0x000fea0003800000 */
.L_x_114:
[----:B-----5:R-:W-:Y:S01]  /*5f20*/  HADD2.F32 R136, -RZ, R168.H0_H0 ;  /* 0x200000a8ff887230 */ /* 0x020fe20000004100 */
[----:B------:R-:W-:Y:S01]  /*5f30*/  ISETP.GT.AND P1, PT, R0, 0x38, PT ;  /* 0x000000380000780c */ /* 0x000fe20003f24270 */
[----:B------:R-:W-:Y:S03]  /*5f40*/  BSSY B1, `(.L_x_116) ;  /* 0x000000b000017945 */ /* 0x000fe60003800000 */
[----:B------:R-:W-:-:S04]  /*5f50*/  FMUL R136, R136, R23 ;  /* 0x0000001788887220 */ /* 0x000fc80000400000 */
[----:B------:R-:W-:-:S05]  /*5f60*/  FFMA R136, R147, R22, R136 ;  /* 0x0000001693887223 */ /* 0x000fca0000000088 */
[----:B------:R-:W-:-:S04]  /*5f70*/  F2FP.F16.F32.PACK_AB R136, RZ, R136 ;  /* 0x00000088ff88723e */ /* 0x000fc800000000ff */
[----:B------:R-:W-:-:S05]  /*5f80*/  PRMT R137, R136, 0x7610, R137 ;  /* 0x0000761088897816 */ /* 0x000fca0000000089 */
[----:B------:R1:W-:Y:S01]  /*5f90*/  @P0 STG.E.U16 desc[UR46][R10.64+0x62], R137 ;  /* 0x000062890a000986 */ /* 0x0003e2000c10152e */
[----:B------:R-:W-:-:S05]  /*5fa0*/  IADD3 R136, P0, R169, R12, RZ ;  /* 0x0000000ca9887210 */ /* 0x000fca0007f1e0ff */
[----:B-1----:R-:W-:Y:S01]  /*5fb0*/  IMAD.X R137, R193, 0x1, R13, P0 ;  /* 0x00000001c1897824 */ /* 0x002fe200000e060d */
[----:B------:R-:W-:-:S13]  /*5fc0*/  ISETP.GT.AND P0, PT, R3, RZ, P1 ;  /* 0x000000ff0300720c */ /* 0x000fda0000f04270 */
[----:B------:R-:W-:Y:S05]  /*5fd0*/  @!P0 BRA `(.L_x_117) ;  /* 0x0000000000048947 */ /* 0x000fea0003800000 */
[----:B------:R1:W5:Y:S02]  /*5fe0*/  LDG.E.LTC128B.U16 R168, desc[UR46][R4.64+0x70] ;  /* 0x0000702e04a87981 */ /* 0x000364000c1e1520 */
.L_x_117:
[----:B------:R-:W-:Y:S05]  /*5ff0*/  BSYNC B1 ;  /* 0x0000000000017941 */ /* 0x000fea0003800000 */
.L_x_116:
        /* <DEDUP_REMOVED lines=10> */
.L_x_119:
[----:B------:R-:W-:Y:S05]  /*60a0*/  BSYNC B1 ;  /* 0x0000000000017941 */ /* 0x000fea0003800000 */
.L_x_118:
        /* <DEDUP_REMOVED lines=9> */
.L_x_121:
[----:B------:R-:W-:Y:S05]  /*6140*/  BSYNC B1 ;  /* 0x0000000000017941 */ /* 0x000fea0003800000 */
.L_x_120:
        /* <DEDUP_REMOVED lines=9> */
.L_x_123:
[----:B------:R-:W-:Y:S05]  /*61e0*/  BSYNC B1 ;  /* 0x0000000000017941 */ /* 0x000fea0003800000 */
.L_x_122:
[----:B-----5:R-:W-:Y:S01]  /*61f0*/  HADD2.F32 R138, -RZ, R168.H0_H0 ;  /* 0x200000a8ff8a7230 */ /* 0x020fe20000004100 */
[----:B------:R-:W-:Y:S04]  /*6200*/  BSSY B1, `(.L_x_124) ;  /* 0x0000009000017945 */ /* 0x000fe80003800000 */
[----:B------:R-:W-:-:S04]  /*6210*/  FMUL R138, R138, R23 ;  /* 0x000000178a8a7220 */ /* 0x000fc80000400000 */
[----:B------:R-:W-:-:S05]  /*6220*/  FFMA R138, R151, R22, R138 ;  /* 0x00000016978a7223 */ /* 0x000fca000000008a */
[----:B------:R-:W-:-:S05]  /*6230*/  F2FP.F16.F32.PACK_AB R138, RZ, R138 ;  /* 0x0000008aff8a723e */ /* 0x000fca00000000ff */
[----:B------:R0:W-:Y:S01]  /*6240*/  @P5 STG.E.U16 desc[UR46][R10.64+0x72], R138 ;  /* 0x0000728a0a005986 */ /* 0x0001e2000c10152e */
[----:B------:R-:W-:-:S04]  /*6250*/  LOP3.LUT P5, RZ, R192, 0x1, RZ, 0xc0, !PT ;  /* 0x00000001c0ff7812 */ /* 0x000fc800078ac0ff */
[----:B------:R-:W-:-:S13]  /*6260*/  ISETP.GT.AND P5, PT, R3, 0x80, P5 ;  /* 0x000000800300780c */ /* 0x000fda0002fa4270 */
[----:B0-----:R-:W-:Y:S05]  /*6270*/  @!P5 BRA `(.L_x_125) ;  /* 0x000000000004d947 */ /* 0x001fea0003800000 */
[----:B------:R0:W5:Y:S02]  /*6280*/  LDG.E.LTC128B.U16 R168, desc[UR46][R170.64+0x40] ;  /* 0x0000402eaaa87981 */ /* 0x000164000c1e1520 */
.L_x_125:
[----:B------:R-:W-:Y:S05]  /*6290*/  BSYNC B1 ;  /* 0x0000000000017941 */ /* 0x000fea0003800000 */
.L_x_124:
        /* <DEDUP_REMOVED lines=10> */
.L_x_127:
[----:B------:R-:W-:Y:S05]  /*6340*/  BSYNC B1 ;  /* 0x0000000000017941 */ /* 0x000fea0003800000 */
.L_x_126:
        /* <DEDUP_REMOVED lines=10> */
.L_x_129:
[----:B------:R-:W-:Y:S05]  /*63f0*/  BSYNC B1 ;  /* 0x0000000000017941 */ /* 0x000fea0003800000 */
.L_x_128:
        /* <DEDUP_REMOVED lines=10> */
.L_x_131:
[----:B------:R-:W-:Y:S05]  /*64a0*/  BSYNC B1 ;  /* 0x0000000000017941 */ /* 0x000fea0003800000 */
.L_x_130:
        /* <DEDUP_REMOVED lines=9> */
.L_x_133:
[----:B------:R-:W-:Y:S05]  /*6540*/  BSYNC B1 ;  /* 0x0000000000017941 */ /* 0x000fea0003800000 */
.L_x_132:
        /* <DEDUP_REMOVED lines=9> */
.L_x_135:
[----:B------:R-:W-:Y:S05]  /*65e0*/  BSYNC B1 ;  /* 0x0000000000017941 */ /* 0x000fea0003800000 */
.L_x_134:
        /* <DEDUP_REMOVED lines=9> */
.L_x_137:
[----:B------:R-:W-:Y:S05]  /*6680*/  BSYNC B1 ;  /* 0x0000000000017941 */ /* 0x000fea0003800000 */
.L_x_136:
[----:B0----5:R-:W-:Y:S01]  /*6690*/  HADD2.F32 R20, -RZ, R168.H0_H0 ;  /* 0x200000a8ff147230 */ /* 0x021fe20000004100 */
[----:B------:R-:W-:Y:S01]  /*66a0*/  ISETP.GT.AND P4, PT, R3, 0x88, P4 ;  /* 0x000000880300780c */ /* 0x000fe20002784270 */
[----:B------:R-:W-:Y:S03]  /*66b0*/  BSSY B1, `(.L_x_138) ;  /* 0x000000a000017945 */ /* 0x000fe60003800000 */
[----:B------:R-:W-:Y:S01]  /*66c0*/  FMUL R21, R20, R23 ;  /* 0x0000001714157220 */ /* 0x000fe20000400000 */
[----:B------:R-:W-:-:S03]  /*66d0*/  IMAD.MOV.U32 R20, RZ, RZ, R136 ;  /* 0x000000ffff147224 */ /* 0x000fc600078e0088 */
[----:B------:R-:W-:-:S05]  /*66e0*/  FFMA R21, R126, R22, R21 ;  /* 0x000000167e157223 */ /* 0x000fca0000000015 */
[----:B------:R-:W-:-:S04]  /*66f0*/  F2FP.F16.F32.PACK_AB R21, RZ, R21 ;  /* 0x00000015ff15723e */ /* 0x000fc800000000ff */
[----:B------:R-:W-:Y:S01]  /*6700*/  PRMT R120, R21, 0x7610, R120 ;  /* 0x0000761015787816 */ /* 0x000fe20000000078 */
[----:B------:R-:W-:-:S05]  /*6710*/  IMAD.MOV.U32 R21, RZ, RZ, R137 ;  /* 0x000000ffff157224 */ /* 0x000fca00078e0089 */
[----:B------:R0:W-:Y:S01]  /*6720*/  @P6 STG.E.U16 desc[UR46][R20.64+0x50], R120 ;  /* 0x0000507814006986 */ /* 0x0001e2000c10152e */
[----:B------:R-:W-:Y:S05]  /*6730*/  @!P4 BRA `(.L_x_139) ;  /* 0x000000000004c947 */ /* 0x000fea0003800000 */
[----:B------:R0:W5:Y:S02]  /*6740*/  LDG.E.LTC128B.U16 R168, desc[UR46][R14.64+0x52] ;  /* 0x0000522e0ea87981 */ /* 0x000164000c1e1520 */
.L_x_139:
[----:B------:R-:W-:Y:S05]  /*6750*/  BSYNC B1 ;  /* 0x0000000000017941 */ /* 0x000fea0003800000 */
.L_x_138:
        /* <DEDUP_REMOVED lines=9> */
.L_x_141:
[----:B------:R-:W-:Y:S05]  /*67f0*/  BSYNC B1 ;  /* 0x0000000000017941 */ /* 0x000fea0003800000 */
.L_x_140:
        /* <DEDUP_REMOVED lines=9> */
.L_x_143:
[----:B------:R-:W-:Y:S05]  /*6890*/  BSYNC B1 ;  /* 0x0000000000017941 */ /* 0x000fea0003800000 */
.L_x_142:
        /* <DEDUP_REMOVED lines=9> */
.L_x_145:
[----:B------:R-:W-:Y:S05]  /*6930*/  BSYNC B1 ;  /* 0x0000000000017941 */ /* 0x000fea0003800000 */
.L_x_144:
        /* <DEDUP_REMOVED lines=9> */
.L_x_147:
[----:B------:R-:W-:Y:S05]  /*69d0*/  BSYNC B1 ;  /* 0x0000000000017941 */ /* 0x000fea0003800000 */
.L_x_146:
        /* <DEDUP_REMOVED lines=9> */
.L_x_149:
[----:B------:R-:W-:Y:S05]  /*6a70*/  BSYNC B1 ;  /* 0x0000000000017941 */ /* 0x000fea0003800000 */
.L_x_148:
        /* <DEDUP_REMOVED lines=9> */
.L_x_151:
[----:B------:R-:W-:Y:S05]  /*6b10*/  BSYNC B1 ;  /* 0x0000000000017941 */ /* 0x000fea0003800000 */
.L_x_150:
        /* <DEDUP_REMOVED lines=9> */
.L_x_153:
[----:B------:R-:W-:Y:S05]  /*6bb0*/  BSYNC B1 ;  /* 0x0000000000017941 */ /* 0x000fea0003800000 */
.L_x_152:
        /* <DEDUP_REMOVED lines=9> */
.L_x_155:
[----:B------:R-:W-:Y:S05]  /*6c50*/  BSYNC B1 ;  /* 0x0000000000017941 */ /* 0x000fea0003800000 */
.L_x_154:
[----:B-----5:R-:W-:Y:S01]  /*6c60*/  HADD2.F32 R120, -RZ, R168.H0_H0 ;  /* 0x200000a8ff787230 */ /* 0x020fe20000004100 */
[----:B------:R-:W-:Y:S01]  /*6c70*/  ISETP.GT.AND P3, PT, R0, 0x40, PT ;  /* 0x000000400000780c */ /* 0x000fe20003f64270 */
[----:B------:R-:W-:Y:S03]  /*6c80*/  BSSY B1, `(.L_x_156) ;  /* 0x0000009000017945 */ /* 0x000fe60003800000 */
[----:B------:R-:W-:Y:S01]  /*6c90*/  FMUL R120, R120, R23 ;  /* 0x0000001778787220 */ /* 0x000fe20000400000 */
[----:B------:R-:W-:Y:S02]  /*6ca0*/  ISETP.GT.AND P1, PT, R3, RZ, P3 ;  /* 0x000000ff0300720c */ /* 0x000fe40001f24270 */
[----:B------:R-:W-:Y:S01]  /*6cb0*/  P2R R122, PR, RZ, 0x8 ;  /* 0x00000008ff7a7803 */ /* 0x000fe20000000000 */
[----:B------:R-:W-:-:S05]  /*6cc0*/  FFMA R120, R135, R22, R120 ;  /* 0x0000001687787223 */ /* 0x000fca0000000078 */
[----:B------:R-:W-:-:S05]  /*6cd0*/  F2FP.F16.F32.PACK_AB R120, RZ, R120 ;  /* 0x00000078ff78723e */ /* 0x000fca00000000ff */
[----:B------:R0:W-:Y:S01]  /*6ce0*/  @P0 STG.E.U16 desc[UR46][R20.64+0x72], R120 ;  /* 0x0000727814000986 */ /* 0x0001e2000c10152e */
[----:B------:R-:W-:Y:S05]  /*6cf0*/  @!P1 BRA `(.L_x_157) ;  /* 0x0000000000049947 */ /* 0x000fea0003800000 */
[----:B------:R0:W5:Y:S02]  /*6d00*/  LDG.E.LTC128B.U16 R168, desc[UR46][R4.64+0x80] ;  /* 0x0000802e04a87981 */ /* 0x000164000c1e1520 */
.L_x_157:
[----:B------:R-:W-:Y:S05]  /*6d10*/  BSYNC B1 ;  /* 0x0000000000017941 */ /* 0x000fea0003800000 */
.L_x_156:
[----:B0----5:R-:W-:Y:S01]  /*6d20*/  HADD2.F32 R120, -RZ, R168.H0_H0 ;  /* 0x200000a8ff787230 */ /* 0x021fe20000004100 */
        /* <DEDUP_REMOVED lines=10> */
.L_x_159:
[----:B------:R-:W-:Y:S05]  /*6dd0*/  BSYNC B1 ;  /* 0x0000000000017941 */ /* 0x000fea0003800000 */
.L_x_158:
        /* <DEDUP_REMOVED lines=9> */
.L_x_161:
[----:B------:R-:W-:Y:S05]  /*6e70*/  BSYNC B1 ;  /* 0x0000000000017941 */ /* 0x000fea0003800000 */
.L_x_160:
        /* <DEDUP_REMOVED lines=9> */
.L_x_163:
[----:B------:R-:W-:Y:S05]  /*6f10*/  BSYNC B1 ;  /* 0x0000000000017941 */ /* 0x000fea0003800000 */
.L_x_162:
[----:B-----5:R-:W-:Y:S01]  /*6f20*/  HADD2.F32 R104, -RZ, R168.H0_H0 ;  /* 0x200000a8ff687230 */ /* 0x020fe20000004100 */
[----:B------:R-:W-:Y:S01]  /*6f30*/  ISETP.GT.AND P6, PT, R0, 0x48, PT ;  /* 0x000000480000780c */ /* 0x000fe20003fc4270 */
[----:B------:R-:W-:Y:S03]  /*6f40*/  BSSY B1, `(.L_x_164) ;  /* 0x0000009000017945 */ /* 0x000fe60003800000 */
[----:B------:R-:W-:Y:S01]  /*6f50*/  FMUL R104, R104, R23 ;  /* 0x0000001768687220 */ /* 0x000fe20000400000 */
[----:B------:R-:W-:Y:S02]  /*6f60*/  ISETP.GT.AND P1, PT, R3, RZ, P6 ;  /* 0x000000ff0300720c */ /* 0x000fe40003724270 */
[----:B0-----:R-:W-:Y:S01]  /*6f70*/  P2R R105, PR, RZ, 0x40 ;  /* 0x00000040ff697803 */ /* 0x001fe20000000000 */
[----:B------:R-:W-:-:S05]  /*6f80*/  FFMA R104, R107, R22, R104 ;  /* 0x000000166b687223 */ /* 0x000fca0000000068 */
[----:B------:R-:W-:-:S05]  /*6f90*/  F2FP.F16.F32.PACK_AB R104, RZ, R104 ;  /* 0x00000068ff68723e */ /* 0x000fca00000000ff */
[----:B------:R0:W-:Y:S01]  /*6fa0*/  @P0 STG.E.U16 desc[UR46][R10.64+0x82], R104 ;  /* 0x000082680a000986 */ /* 0x0001e2000c10152e */
[----:B------:R-:W-:Y:S05]  /*6fb0*/  @!P1 BRA `(.L_x_165) ;  /* 0x0000000000049947 */ /* 0x000fea0003800000 */
[----:B------:R0:W5:Y:S02]  /*6fc0*/  LDG.E.LTC128B.U16 R168, desc[UR46][R4.64+0x90] ;  /* 0x0000902e04a87981 */ /* 0x000164000c1e1520 */
.L_x_165:
[----:B------:R-:W-:Y:S05]  /*6fd0*/  BSYNC B1 ;  /* 0x0000000000017941 */ /* 0x000fea0003800000 */
.L_x_164:
        /* <DEDUP_REMOVED lines=10> */
.L_x_167:
[----:B------:R-:W-:Y:S05]  /*7080*/  BSYNC B1 ;  /* 0x0000000000017941 */ /* 0x000fea0003800000 */
.L_x_166:
        /* <DEDUP_REMOVED lines=9> */
.L_x_169:
[----:B------:R-:W-:Y:S05]  /*7120*/  BSYNC B1 ;  /* 0x0000000000017941 */ /* 0x000fea0003800000 */
.L_x_168:
        /* <DEDUP_REMOVED lines=9> */
.L_x_171:
[----:B------:R-:W-:Y:S05]  /*71c0*/  BSYNC B1 ;  /* 0x0000000000017941 */ /* 0x000fea0003800000 */
.L_x_170:
        /* <DEDUP_REMOVED lines=10> */
.L_x_173:
[----:B------:R-:W-:Y:S05]  /*7270*/  BSYNC B1 ;  /* 0x0000000000017941 */ /* 0x000fea0003800000 */
.L_x_172:
        /* <DEDUP_REMOVED lines=10> */
.L_x_175:
[----:B------:R-:W-:Y:S05]  /*7320*/  BSYNC B1 ;  /* 0x0000000000017941 */ /* 0x000fea0003800000 */
.L_x_174:
        /* <DEDUP_REMOVED lines=9> */
.L_x_177:
[----:B------:R-:W-:Y:S05]  /*73c0*/  BSYNC B1 ;  /* 0x0000000000017941 */ /* 0x000fea0003800000 */
.L_x_176:
        /* <DEDUP_REMOVED lines=9> */
.L_x_179:
[----:B------:R-:W-:Y:S05]  /*7460*/  BSYNC B1 ;  /* 0x0000000000017941 */ /* 0x000fea0003800000 */
.L_x_178:
[----:B-----5:R-:W-:Y:S01]  /*7470*/  HADD2.F32 R104, -RZ, R168.H0_H0 ;  /* 0x200000a8ff687230 */ /* 0x020fe20000004100 */
        /* <DEDUP_REMOVED lines=9> */
.L_x_181:
[----:B------:R-:W-:Y:S05]  /*7510*/  BSYNC B1 ;  /* 0x0000000000017941 */ /* 0x000fea0003800000 */
.L_x_180:
        /* <DEDUP_REMOVED lines=10> */
.L_x_183:
[----:B------:R-:W-:Y:S05]  /*75c0*/  BSYNC B1 ;  /* 0x0000000000017941 */ /* 0x000fea0003800000 */
.L_x_182:
        /* <DEDUP_REMOVED lines=9> */
.L_x_185:
[----:B------:R-:W-:Y:S05]  /*7660*/  BSYNC B1 ;  /* 0x0000000000017941 */ /* 0x000fea0003800000 */
.L_x_184:
        /* <DEDUP_REMOVED lines=9> */
.L_x_187:
[----:B------:R-:W-:Y:S05]  /*7700*/  BSYNC B1 ;  /* 0x0000000000017941 */ /* 0x000fea0003800000 */
.L_x_186:
[----:B-----5:R-:W-:Y:S01]  /*7710*/  HADD2.F32 R104, -RZ, R168.H0_H0 ;  /* 0x200000a8ff687230 */ /* 0x020fe20000004100 */
[----:B------:R-:W-:Y:S04]  /*7720*/  BSSY B1, `(.L_x_188) ;  /* 0x0000009000017945 */ /* 0x000fe80003800000 */
[----:B------:R-:W-:-:S04]  /*7730*/  FMUL R104, R104, R23 ;  /* 0x0000001768687220 */ /* 0x000fc80000400000 */
[----:B------:R-:W-:-:S05]  /*7740*/  FFMA R104, R119, R22, R104 ;  /* 0x0000001677687223 */ /* 0x000fca0000000068 */
[----:B------:R-:W-:-:S05]  /*7750*/  F2FP.F16.F32.PACK_AB R104, RZ, R104 ;  /* 0x00000068ff68723e */ /* 0x000fca00000000ff */
[----:B------:R0:W-:Y:S01]  /*7760*/  @P5 STG.E.U16 desc[UR46][R10.64+0xb2], R104 ;  /* 0x0000b2680a005986 */ /* 0x0001e2000c10152e */
[----:B------:R-:W-:-:S04]  /*7770*/  ISETP.NE.AND P5, PT, R122, RZ, PT ;  /* 0x000000ff7a00720c */ /* 0x000fc80003fa5270 */
[----:B------:R-:W-:-:S13]  /*7780*/  ISETP.GT.AND P5, PT, R3, 0x80, P5 ;  /* 0x000000800300780c */ /* 0x000fda0002fa4270 */
[----:B0-----:R-:W-:Y:S05]  /*7790*/  @!P5 BRA `(.L_x_189) ;  /* 0x000000000004d947 */ /* 0x001fea0003800000 */
[----:B------:R0:W5:Y:S02]  /*77a0*/  LDG.E.LTC128B.U16 R168, desc[UR46][R170.64+0x80] ;  /* 0x0000802eaaa87981 */ /* 0x000164000c1e1520 */
.L_x_189:
[----:B------:R-:W-:Y:S05]  /*77b0*/  BSYNC B1 ;  /* 0x0000000000017941 */ /* 0x000fea0003800000 */
.L_x_188:
        /* <DEDUP_REMOVED lines=10> */
.L_x_191:
[----:B------:R-:W-:Y:S05]  /*7860*/  BSYNC B1 ;  /* 0x0000000000017941 */ /* 0x000fea0003800000 */
.L_x_190:
        /* <DEDUP_REMOVED lines=10> */
.L_x_193:
[----:B------:R-:W-:Y:S05]  /*7910*/  BSYNC B1 ;  /* 0x0000000000017941 */ /* 0x000fea0003800000 */
.L_x_192:
        /* <DEDUP_REMOVED lines=10> */
.L_x_195:
[----:B------:R-:W-:Y:S05]  /*79c0*/  BSYNC B1 ;  /* 0x0000000000017941 */ /* 0x000fea0003800000 */
.L_x_194:
        /* <DEDUP_REMOVED lines=9> */
.L_x_197:
[----:B------:R-:W-:Y:S05]  /*7a60*/  BSYNC B1 ;  /* 0x0000000000017941 */ /* 0x000fea0003800000 */
.L_x_196:
        /* <DEDUP_REMOVED lines=9> */
.L_x_199:
[----:B------:R-:W-:Y:S05]  /*7b00*/  BSYNC B1 ;  /* 0x0000000000017941 */ /* 0x000fea0003800000 */
.L_x_198:
        /* <DEDUP_REMOVED lines=9> */
.L_x_201:
[----:B------:R-:W-:Y:S05]  /*7ba0*/  BSYNC B1 ;  /* 0x0000000000017941 */ /* 0x000fea0003800000 */
.L_x_200:
        /* <DEDUP_REMOVED lines=9> */
.L_x_203:
[----:B------:R-:W-:Y:S05]  /*7c40*/  BSYNC B1 ;  /* 0x0000000000017941 */ /* 0x000fea0003800000 */
.L_x_202:
        /* <DEDUP_REMOVED lines=9> */
.L_x_205:
[----:B------:R-:W-:Y:S05]  /*7ce0*/  BSYNC B1 ;  /* 0x0000000000017941 */ /* 0x000fea0003800000 */
.L_x_204:
        /* <DEDUP_REMOVED lines=9> */
.L_x_207:
[----:B------:R-:W-:Y:S05]  /*7d80*/  BSYNC B1 ;  /* 0x0000000000017941 */ /* 0x000fea0003800000 */
.L_x_206:
        /* <DEDUP_REMOVED lines=9> */
.L_x_209:
[----:B------:R-:W-:Y:S05]  /*7e20*/  BSYNC B1 ;  /* 0x0000000000017941 */ /* 0x000fea0003800000 */
.L_x_208:
        /* <DEDUP_REMOVED lines=9> */
.L_x_211:
[----:B------:R-:W-:Y:S05]  /*7ec0*/  BSYNC B1 ;  /* 0x0000000000017941 */ /* 0x000fea0003800000 */
.L_x_210:
        /* <DEDUP_REMOVED lines=9> */
.L_x_213:
[----:B------:R-:W-:Y:S05]  /*7f60*/  BSYNC B1 ;  /* 0x0000000000017941 */ /* 0x000fea0003800000 */
.L_x_212:
        /* <DEDUP_REMOVED lines=9> */
.L_x_215:
[----:B------:R-:W-:Y:S05]  /*8000*/  BSYNC B1 ;  /* 0x0000000000017941 */ /* 0x000fea0003800000 */
.L_x_214:
        /* <DEDUP_REMOVED lines=9> */
.L_x_217:
[----:B------:R-:W-:Y:S05]  /*80a0*/  BSYNC B1 ;  /* 0x0000000000017941 */ /* 0x000fea0003800000 */
.L_x_216:
        /* <DEDUP_REMOVED lines=9> */
.L_x_219:
[----:B------:R-:W-:Y:S05]  /*8140*/  BSYNC B1 ;  /* 0x0000000000017941 */ /* 0x000fea0003800000 */
.L_x_218:
        /* <DEDUP_REMOVED lines=11> */
.L_x_221:
[----:B------:R-:W-:Y:S05]  /*8200*/  BSYNC B1 ;  /* 0x0000000000017941 */ /* 0x000fea0003800000 */
.L_x_220:
        /* <DEDUP_REMOVED lines=11> */
.L_x_223:
[----:B------:R-:W-:Y:S05]  /*82c0*/  BSYNC B1 ;  /* 0x0000000000017941 */ /* 0x000fea0003800000 */
.L_x_222:
        /* <DEDUP_REMOVED lines=9> */
.L_x_225:
[----:B------:R-:W-:Y:S05]  /*8360*/  BSYNC B1 ;  /* 0x0000000000017941 */ /* 0x000fea0003800000 */
.L_x_224:
        /* <DEDUP_REMOVED lines=9> */
.L_x_227:
[----:B------:R-:W-:Y:S05]  /*8400*/  BSYNC B1 ;  /* 0x0000000000017941 */ /* 0x000fea0003800000 */
.L_x_226:
        /* <DEDUP_REMOVED lines=11> */
.L_x_229:
[----:B------:R-:W-:Y:S05]  /*84c0*/  BSYNC B1 ;  /* 0x0000000000017941 */ /* 0x000fea0003800000 */
.L_x_228:
        /* <DEDUP_REMOVED lines=10> */
.L_x_231:
[----:B------:R-:W-:Y:S05]  /*8570*/  BSYNC B1 ;  /* 0x0000000000017941 */ /* 0x000fea0003800000 */
.L_x_230:
        /* <DEDUP_REMOVED lines=9> */
.L_x_233:
[----:B------:R-:W-:Y:S05]  /*8610*/  BSYNC B1 ;  /* 0x0000000000017941 */ /* 0x000fea0003800000 */
.L_x_232:
        /* <DEDUP_REMOVED lines=9> */
.L_x_235:
[----:B------:R-:W-:Y:S05]  /*86b0*/  BSYNC B1 ;  /* 0x0000000000017941 */ /* 0x000fea0003800000 */
.L_x_234:
        /* <DEDUP_REMOVED lines=10> */
.L_x_237:
[----:B------:R-:W-:Y:S05]  /*8760*/  BSYNC B1 ;  /* 0x0000000000017941 */ /* 0x000fea0003800000 */
.L_x_236:
        /* <DEDUP_REMOVED lines=10> */
.L_x_239:
[----:B------:R-:W-:Y:S05]  /*8810*/  BSYNC B1 ;  /* 0x0000000000017941 */ /* 0x000fea0003800000 */
.L_x_238:
        /* <DEDUP_REMOVED lines=9> */
.L_x_241:
[----:B------:R-:W-:Y:S05]  /*88b0*/  BSYNC B1 ;  /* 0x0000000000017941 */ /* 0x000fea0003800000 */
.L_x_240:
        /* <DEDUP_REMOVED lines=9> */
.L_x_243:
[----:B------:R-:W-:Y:S05]  /*8950*/  BSYNC B1 ;  /* 0x0000000000017941 */ /* 0x000fea0003800000 */
.L_x_242:
        /* <DEDUP_REMOVED lines=10> */
.L_x_245:
[----:B------:R-:W-:Y:S05]  /*8a00*/  BSYNC B1 ;  /* 0x0000000000017941 */ /* 0x000fea0003800000 */
.L_x_244:
        /* <DEDUP_REMOVED lines=10> */
.L_x_247:
[----:B------:R-:W-:Y:S05]  /*8ab0*/  BSYNC B1 ;  /* 0x0000000000017941 */ /* 0x000fea0003800000 */
.L_x_246:
        /* <DEDUP_REMOVED lines=9> */
.L_x_249:
[----:B------:R-:W-:Y:S05]  /*8b50*/  BSYNC B1 ;  /* 0x0000000000017941 */ /* 0x000fea0003800000 */
.L_x_248:
        /* <DEDUP_REMOVED lines=9> */
.L_x_251:
[----:B------:R-:W-:Y:S05]  /*8bf0*/  BSYNC B1 ;  /* 0x0000000000017941 */ /* 0x000fea0003800000 */
.L_x_250:
        /* <DEDUP_REMOVED lines=10> */
.L_x_253:
[----:B------:R-:W-:Y:S05]  /*8ca0*/  BSYNC B1 ;  /* 0x0000000000017941 */ /* 0x000fea0003800000 */
.L_x_252:
        /* <DEDUP_REMOVED lines=10> */
.L_x_255:
[----:B------:R-:W-:Y:S05]  /*8d50*/  BSYNC B1 ;  /* 0x0000000000017941 */ /* 0x000fea0003800000 */
.L_x_254:
        /* <DEDUP_REMOVED lines=10> */
.L_x_257:
[----:B------:R-:W-:Y:S05]  /*8e00*/  BSYNC B1 ;  /* 0x0000000000017941 */ /* 0x000fea0003800000 */
.L_x_256:
        /* <DEDUP_REMOVED lines=10> */
.L_x_259:
[----:B------:R-:W-:Y:S05]  /*8eb0*/  BSYNC B1 ;  /* 0x0000000000017941 */ /* 0x000fea0003800000 */
.L_x_258:
        /* <DEDUP_REMOVED lines=9> */
.L_x_261:
[----:B------:R-:W-:Y:S05]  /*8f50*/  BSYNC B1 ;  /* 0x0000000000017941 */ /* 0x000fea0003800000 */
.L_x_260:
        /* <DEDUP_REMOVED lines=9> */
.L_x_263:
[----:B------:R-:W-:Y:S05]  /*8ff0*/  BSYNC B1 ;  /* 0x0000000000017941 */ /* 0x000fea0003800000 */
.L_x_262:
        /* <DEDUP_REMOVED lines=9> */
.L_x_265:
[----:B------:R-:W-:Y:S05]  /*9090*/  BSYNC B1 ;  /* 0x0000000000017941 */ /* 0x000fea0003800000 */
.L_x_264:
        /* <DEDUP_REMOVED lines=9> */
.L_x_267:
[----:B------:R-:W-:Y:S05]  /*9130*/  BSYNC B1 ;  /* 0x0000000000017941 */ /* 0x000fea0003800000 */
.L_x_266:
        /* <DEDUP_REMOVED lines=9> */
.L_x_269:
[----:B------:R-:W-:Y:S05]  /*91d0*/  BSYNC B1 ;  /* 0x0000000000017941 */ /* 0x000fea0003800000 */
.L_x_268:
        /* <DEDUP_REMOVED lines=9> */
.L_x_271:
[----:B------:R-:W-:Y:S05]  /*9270*/  BSYNC B1 ;  /* 0x0000000000017941 */ /* 0x000fea0003800000 */
.L_x_270:
        /* <DEDUP_REMOVED lines=9> */
.L_x_273:
[----:B------:R-:W-:Y:S05]  /*9310*/  BSYNC B1 ;  /* 0x0000000000017941 */ /* 0x000fea0003800000 */
.L_x_272:
        /* <DEDUP_REMOVED lines=9> */
.L_x_275:
[----:B------:R-:W-:Y:S05]  /*93b0*/  BSYNC B1 ;  /* 0x0000000000017941 */ /* 0x000fea0003800000 */
.L_x_274:
        /* <DEDUP_REMOVED lines=9> */
.L_x_277:
[----:B------:R-:W-:Y:S05]  /*9450*/  BSYNC B1 ;  /* 0x0000000000017941 */ /* 0x000fea0003800000 */
.L_x_276:
        /* <DEDUP_REMOVED lines=9> */
.L_x_279:
[----:B------:R-:W-:Y:S05]  /*94f0*/  BSYNC B1 ;  /* 0x0000000000017941 */ /* 0x000fea0003800000 */
.L_x_278:
        /* <DEDUP_REMOVED lines=9> */
.L_x_281:
[----:B------:R-:W-:Y:S05]  /*9590*/  BSYNC B1 ;  /* 0x0000000000017941 */ /* 0x000fea0003800000 */
.L_x_280:
        /* <DEDUP_REMOVED lines=9> */
.L_x_283:
[----:B------:R-:W-:Y:S05]  /*9630*/  BSYNC B1 ;  /* 0x0000000000017941 */ /* 0x000fea0003800000 */
.L_x_282:
        /* <DEDUP_REMOVED lines=11> */
.L_x_285:
[----:B------:R-:W-:Y:S05]  /*96f0*/  BSYNC B1 ;  /* 0x0000000000017941 */ /* 0x000fea0003800000 */
.L_x_284:
        /* <DEDUP_REMOVED lines=11> */
.L_x_287:
[----:B------:R-:W-:Y:S05]  /*97b0*/  BSYNC B1 ;  /* 0x0000000000017941 */ /* 0x000fea0003800000 */
.L_x_286:
        /* <DEDUP_REMOVED lines=9> */
.L_x_289:
[----:B------:R-:W-:Y:S05]  /*9850*/  BSYNC B1 ;  /* 0x0000000000017941 */ /* 0x000fea0003800000 */
.L_x_288:
        /* <DEDUP_REMOVED lines=9> */
.L_x_291:
[----:B------:R-:W-:Y:S05]  /*98f0*/  BSYNC B1 ;  /* 0x0000000000017941 */ /* 0x000fea0003800000 */
.L_x_290:
        /* <DEDUP_REMOVED lines=11> */
.L_x_293:
[----:B------:R-:W-:Y:S05]  /*99b0*/  BSYNC B1 ;  /* 0x0000000000017941 */ /* 0x000fea0003800000 */
.L_x_292:
        /* <DEDUP_REMOVED lines=10> */
.L_x_295:
[----:B------:R-:W-:Y:S05]  /*9a60*/  BSYNC B1 ;  /* 0x0000000000017941 */ /* 0x000fea0003800000 */
.L_x_294:
        /* <DEDUP_REMOVED lines=9> */
.L_x_297:
[----:B------:R-:W-:Y:S05]  /*9b00*/  BSYNC B1 ;  /* 0x0000000000017941 */ /* 0x000fea0003800000 */
.L_x_296:
        /* <DEDUP_REMOVED lines=9> */
.L_x_299:
[----:B------:R-:W-:Y:S05]  /*9ba0*/  BSYNC B1 ;  /* 0x0000000000017941 */ /* 0x000fea0003800000 */
.L_x_298:
        /* <DEDUP_REMOVED lines=10> */
.L_x_301:
[----:B------:R-:W-:Y:S05]  /*9c50*/  BSYNC B1 ;  /* 0x0000000000017941 */ /* 0x000fea0003800000 */
.L_x_300:
        /* <DEDUP_REMOVED lines=10> */
.L_x_303:
[----:B------:R-:W-:Y:S05]  /*9d00*/  BSYNC B1 ;  /* 0x0000000000017941 */ /* 0x000fea0003800000 */
.L_x_302:
        /* <DEDUP_REMOVED lines=9> */
.L_x_305:
[----:B------:R-:W-:Y:S05]  /*9da0*/  BSYNC B1 ;  /* 0x0000000000017941 */ /* 0x000fea0003800000 */
.L_x_304:
        /* <DEDUP_REMOVED lines=9> */
.L_x_307:
[----:B------:R-:W-:Y:S05]  /*9e40*/  BSYNC B1 ;  /* 0x0000000000017941 */ /* 0x000fea0003800000 */
.L_x_306:
        /* <DEDUP_REMOVED lines=10> */
.L_x_309:
[----:B------:R-:W-:Y:S05]  /*9ef0*/  BSYNC B1 ;  /* 0x0000000000017941 */ /* 0x000fea0003800000 */
.L_x_308:
        /* <DEDUP_REMOVED lines=10> */
.L_x_311:
[----:B------:R-:W-:Y:S05]  /*9fa0*/  BSYNC B1 ;  /* 0x0000000000017941 */ /* 0x000fea0003800000 */
.L_x_310:
        /* <DEDUP_REMOVED lines=9> */
.L_x_313:
[----:B------:R-:W-:Y:S05]  /*a040*/  BSYNC B1 ;  /* 0x0000000000017941 */ /* 0x000fea0003800000 */
.L_x_312:
[----:B-----5:R-:W-:Y:S01]  /*a050*/  HADD2.F32 R0, -RZ, R168.H0_H0 ;  /* 0x200000a8ff007230 */ /* 0x020fe20000004100 */
[----:B------:R-:W-:Y:S01]  /*a060*/  BSSY B1, `(.L_x_314) ;  /* 0x000000b000017945 */ /* 0x000fe20003800000 */
[----:B-1--4-:R-:W-:-:S03]  /*a070*/  @P5 IMAD.MOV.U32 R4, RZ, RZ, R10 ;  /* 0x000000ffff045224 */ /* 0x012fc600078e000a */
[----:B------:R-:W-:-:S04]  /*a080*/  FMUL R5, R0, R23 ;  /* 0x0000001700057220 */ /* 0x000fc80000400000 */
[----:B------:R-:W-:-:S05]  /*a090*/  FFMA R5, R54, R22, R5 ;  /* 0x0000001636057223 */ /* 0x000fca0000000005 */
[----:B------:R-:W-:-:S04]  /*a0a0*/  F2FP.F16.F32.PACK_AB R5, RZ, R5 ;  /* 0x00000005ff05723e */ /* 0x000fc800000000ff */
[----:B------:R-:W-:Y:S01]  /*a0b0*/  PRMT R0, R5, 0x7610, R0 ;  /* 0x0000761005007816 */ /* 0x000fe20000000000 */
[----:B------:R-:W-:-:S05]  /*a0c0*/  @P5 IMAD.MOV.U32 R5, RZ, RZ, R11 ;  /* 0x000000ffff055224 */ /* 0x000fca00078e000b */
[----:B------:R1:W-:Y:S01]  /*a0d0*/  @P5 STG.E.U16 desc[UR46][R4.64+0x130], R0 ;  /* 0x0001300004005986 */ /* 0x0003e2000c10152e */
[----:B------:R-:W-:-:S13]  /*a0e0*/  ISETP.GT.AND P5, PT, R3, 0x8, P0 ;  /* 0x000000080300780c */ /* 0x000fda00007a4270 */
[----:B-1----:R-:W-:Y:S05]  /*a0f0*/  @!P5 BRA `(.L_x_315) ;  /* 0x000000000004d947 */ /* 0x002fea0003800000 */
[----:B------:R1:W5:Y:S02]  /*a100*/  LDG.E.LTC128B.U16 R168, desc[UR46][R8.64+0x132] ;  /* 0x0001322e08a87981 */ /* 0x000364000c1e1520 */
.L_x_315:
[----:B------:R-:W-:Y:S05]  /*a110*/  BSYNC B1 ;  /* 0x0000000000017941 */ /* 0x000fea0003800000 */
.L_x_314:
        /* <DEDUP_REMOVED lines=8> */
[----:B----4-:R-:W-:Y:S05]  /*a1a0*/  @!P5 BRA `(.L_x_317) ;  /* 0x000000000004d947 */ /* 0x010fea0003800000 */
[----:B------:R4:W5:Y:S02]  /*a1b0*/  LDG.E.LTC128B.U16 R168, desc[UR46][R170.64+0x100] ;  /* 0x0001002eaaa87981 */ /* 0x000964000c1e1520 */
.L_x_317:
[----:B------:R-:W-:Y:S05]  /*a1c0*/  BSYNC B1 ;  /* 0x0000000000017941 */ /* 0x000fea0003800000 */
.L_x_316:
        /* <DEDUP_REMOVED lines=10> */
.L_x_319:
[----:B------:R-:W-:Y:S05]  /*a270*/  BSYNC B1 ;  /* 0x0000000000017941 */ /* 0x000fea0003800000 */
.L_x_318:
        /* <DEDUP_REMOVED lines=10> */
.L_x_321:
[----:B------:R-:W-:Y:S05]  /*a320*/  BSYNC B1 ;  /* 0x0000000000017941 */ /* 0x000fea0003800000 */
.L_x_320:
        /* <DEDUP_REMOVED lines=10> */
.L_x_323:
[----:B------:R-:W-:Y:S05]  /*a3d0*/  BSYNC B1 ;  /* 0x0000000000017941 */ /* 0x000fea0003800000 */
.L_x_322:
        /* <DEDUP_REMOVED lines=9> */
.L_x_325:
[----:B------:R-:W-:Y:S05]  /*a470*/  BSYNC B1 ;  /* 0x0000000000017941 */ /* 0x000fea0003800000 */
.L_x_324:
        /* <DEDUP_REMOVED lines=9> */
.L_x_327:
[----:B------:R-:W-:Y:S05]  /*a510*/  BSYNC B1 ;  /* 0x0000000000017941 */ /* 0x000fea0003800000 */
.L_x_326:
        /* <DEDUP_REMOVED lines=9> */
.L_x_329:
[----:B------:R-:W-:Y:S05]  /*a5b0*/  BSYNC B1 ;  /* 0x0000000000017941 */ /* 0x000fea0003800000 */
.L_x_328:
        /* <DEDUP_REMOVED lines=9> */
.L_x_331:
[----:B------:R-:W-:Y:S05]  /*a650*/  BSYNC B1 ;  /* 0x0000000000017941 */ /* 0x000fea0003800000 */
.L_x_330:
        /* <DEDUP_REMOVED lines=9> */
.L_x_333:
[----:B------:R-:W-:Y:S05]  /*a6f0*/  BSYNC B1 ;  /* 0x0000000000017941 */ /* 0x000fea0003800000 */
.L_x_332:
        /* <DEDUP_REMOVED lines=9> */
.L_x_335:
[----:B------:R-:W-:Y:S05]  /*a790*/  BSYNC B1 ;  /* 0x0000000000017941 */ /* 0x000fea0003800000 */
.L_x_334:
        /* <DEDUP_REMOVED lines=9> */
.L_x_337:
[----:B------:R-:W-:Y:S05]  /*a830*/  BSYNC B1 ;  /* 0x0000000000017941 */ /* 0x000fea0003800000 */
.L_x_336:
        /* <DEDUP_REMOVED lines=9> */
.L_x_339:
[----:B------:R-:W-:Y:S05]  /*a8d0*/  BSYNC B1 ;  /* 0x0000000000017941 */ /* 0x000fea0003800000 */
.L_x_338:
        /* <DEDUP_REMOVED lines=9> */
.L_x_341:
[----:B------:R-:W-:Y:S05]  /*a970*/  BSYNC B1 ;  /* 0x0000000000017941 */ /* 0x000fea0003800000 */
.L_x_340:
        /* <DEDUP_REMOVED lines=9> */
.L_x_343:
[----:B------:R-:W-:Y:S05]  /*aa10*/  BSYNC B1 ;  /* 0x0000000000017941 */ /* 0x000fea0003800000 */
.L_x_342:
        /* <DEDUP_REMOVED lines=9> */
.L_x_345:
[----:B------:R-:W-:Y:S05]  /*aab0*/  BSYNC B1 ;  /* 0x0000000000017941 */ /* 0x000fea0003800000 */
.L_x_344:
        /* <DEDUP_REMOVED lines=9> */
.L_x_347:
[----:B------:R-:W-:Y:S05]  /*ab50*/  BSYNC B1 ;  /* 0x0000000000017941 */ /* 0x000fea0003800000 */
.L_x_346:
[----:B------:R-:W-:Y:S05]  /*ab60*/  @!P0 BRA `(.L_x_348) ;  /* 0x0000002c00708947 */ /* 0x000fea0003800000 */
[----:B-----5:R-:W-:-:S05]  /*ab70*/  HADD2.F32 R168, -RZ, R168.H0_H0 ;  /* 0x200000a8ffa87230 */ /* 0x020fca0000004100 */
[----:B------:R-:W-:-:S04]  /*ab80*/  FMUL R168, R168, R23 ;  /* 0x00000017a8a87220 */ /* 0x000fc80000400000 */
[----:B------:R-:W-:-:S05]  /*ab90*/  FFMA R168, R39, R22, R168 ;  /* 0x0000001627a87223 */ /* 0x000fca00000000a8 */
[----:B------:R-:W-:-:S05]  /*aba0*/  F2FP.F16.F32.PACK_AB R168, RZ, R168 ;  /* 0x000000a8ffa8723e */ /* 0x000fca00000000ff */
[----:B------:R0:W-:Y:S01]  /*abb0*/  STG.E.U16 desc[UR46][R20.64+0x132], R168 ;  /* 0x000132a814007986 */ /* 0x0001e2000c10152e */
[----:B------:R-:W-:Y:S05]  /*abc0*/  BRA `(.L_x_348) ;  /* 0x0000002c00587947 */ /* 0x000fea0003800000 */
.L_x_33:
[----:B------:R-:W-:Y:S01]  /*abd0*/  ULDC.64 UR4, c[0x0][0x5c0] ;  /* 0x0001700000047ab9 */ /* 0x000fe20000000a00 */
[----:B------:R-:W-:Y:S01]  /*abe0*/  ISETP.GT.AND P3, PT, R0, 0x1, PT ;  /* 0x000000010000780c */ /* 0x000fe20003f64270 */
[----:B------:R-:W-:Y:S01]  /*abf0*/  USHF.L.U32 UR10, UR8, 0x4, URZ ;  /* 0x00000004080a7899 */ /* 0x000fe2000800063f */
[----:B------:R-:W-:Y:S01]  /*ac00*/  LEA R4, P2, R8, UR4, 0x1 ;  /* 0x0000000408047c11 */ /* 0x000fe2000f8408ff */
[-C--:B------:R-:W-:Y:S01]  /*ac10*/  FMUL R169, R169, R22.reuse ;  /* 0x00000016a9a97220 */ /* 0x080fe20000400000 */
[-C--:B------:R-:W-:Y:S01]  /*ac20*/  FMUL R168, R168, R22.reuse ;  /* 0x00000016a8a87220 */ /* 0x080fe20000400000 */
[-C--:B------:R-:W-:Y:S01]  /*ac30*/  FMUL R171, R171, R22.reuse ;  /* 0x00000016abab7220 */ /* 0x080fe20000400000 */
[----:B------:R-:W-:Y:S01]  /*ac40*/  LEA.HI.X R5, R8, UR5, R197, 0x1, P2 ;  /* 0x0000000508057c11 */ /* 0x000fe200090f0cc5 */
[----:B------:R-:W-:Y:S01]  /*ac50*/  USHF.L.U64.HI UR5, UR8, 0x4, UR9 ;  /* 0x0000000408057899 */ /* 0x000fe20008010209 */
[C---:B------:R-:W-:Y:S01]  /*ac60*/  ISETP.GT.AND P2, PT, R3.reuse, RZ, P3 ;  /* 0x000000ff0300720c */ /* 0x040fe20001f44270 */
[-C--:B------:R-:W-:Y:S01]  /*ac70*/  FMUL R170, R170, R22.reuse ;  /* 0x00000016aaaa7220 */ /* 0x080fe20000400000 */
[----:B------:R-:W-:Y:S01]  /*ac80*/  ISETP.GT.AND P3, PT, R3, 0x8, P3 ;  /* 0x000000080300780c */ /* 0x000fe20001f64270 */
[-C--:B------:R-:W-:Y:S01]  /*ac90*/  FMUL R172, R172, R22.reuse ;  /* 0x00000016acac7220 */ /* 0x080fe20000400000 */
[----:B------:R-:W-:Y:S01]  /*aca0*/  F2FP.F16.F32.PACK_AB R169, RZ, R169 ;  /* 0x000000a9ffa9723e */ /* 0x000fe200000000ff */
[----:B------:R-:W-:Y:S01]  /*acb0*/  FMUL R173, R173, R22 ;  /* 0x00000016adad7220 */ /* 0x000fe20000400000 */
[----:B------:R-:W-:Y:S01]  /*acc0*/  F2FP.F16.F32.PACK_AB R168, RZ, R168 ;  /* 0x000000a8ffa8723e */ /* 0x000fe200000000ff */
[-C--:B------:R-:W-:Y:S01]  /*acd0*/  FMUL R174, R174, R22.reuse ;  /* 0x00000016aeae7220 */ /* 0x080fe20000400000 */
[----:B------:R-:W-:Y:S01]  /*ace0*/  ISETP.GT.AND P5, PT, R3, 0x8, P0 ;  /* 0x000000080300780c */ /* 0x000fe200007a4270 */
[-C--:B------:R-:W-:Y:S01]  /*acf0*/  FMUL R175, R175, R22.reuse ;  /* 0x00000016afaf7220 */ /* 0x080fe20000400000 */
[----:B------:R-:W-:Y:S01]  /*ad00*/  IADD3 R6, P4, R4, UR10, RZ ;  /* 0x0000000a04067c10 */ /* 0x000fe2000ff9e0ff */
[----:B------:R-:W-:Y:S01]  /*ad10*/  @P1 STG.E.U16 desc[UR46][R4.64], R168 ;  /* 0x000000a804001986 */ /* 0x000fe2000c10152e */
[----:B------:R-:W-:Y:S01]  /*ad20*/  F2FP.F16.F32.PACK_AB R171, RZ, R171 ;  /* 0x000000abffab723e */ /* 0x000fe200000000ff */
[-C--:B------:R-:W-:Y:S01]  /*ad30*/  FMUL R176, R176, R22.reuse ;  /* 0x00000016b0b07220 */ /* 0x080fe20000400000 */
[----:B------:R-:W-:Y:S01]  /*ad40*/  IADD3.X R7, R5, UR5, RZ, P4, !PT ;  /* 0x0000000505077c10 */ /* 0x000fe2000a7fe4ff */
[----:B------:R-:W-:Y:S01]  /*ad50*/  @P2 STG.E.U16 desc[UR46][R4.64+0x2], R169 ;  /* 0x000002a904002986 */ /* 0x000fe2000c10152e */
[C---:B------:R-:W-:Y:S01]  /*ad60*/  ISETP.GT.AND P1, PT, R0.reuse, 0x8, PT ;  /* 0x000000080000780c */ /* 0x040fe20003f24270 */
[----:B------:R-:W-:Y:S01]  /*ad70*/  FMUL R177, R177, R22 ;  /* 0x00000016b1b17220 */ /* 0x000fe20000400000 */
[----:B------:R-:W-:Y:S01]  /*ad80*/  ISETP.GT.AND P2, PT, R0, 0x9, PT ;  /* 0x000000090000780c */ /* 0x000fe20003f44270 */
[----:B------:R-:W-:Y:S01]  /*ad90*/  @P3 STG.E.U16 desc[UR46][R6.64+0x2], R171 ;  /* 0x000002ab06003986 */ /* 0x000fe2000c10152e */
[----:B------:R-:W-:Y:S01]  /*ada0*/  F2FP.F16.F32.PACK_AB R170, RZ, R170 ;  /* 0x000000aaffaa723e */ /* 0x000fe200000000ff */
[-C--:B------:R-:W-:Y:S01]  /*adb0*/  FMUL R178, R178, R22.reuse ;  /* 0x00000016b2b27220 */ /* 0x080fe20000400000 */
[----:B------:R-:W-:Y:S01]  /*adc0*/  ISETP.GT.AND P4, PT, R3, RZ, P1 ;  /* 0x000000ff0300720c */ /* 0x000fe20000f84270 */
[----:B------:R-:W-:Y:S01]  /*add0*/  FMUL R179, R179, R22 ;  /* 0x00000016b3b37220 */ /* 0x000fe20000400000 */
[C---:B------:R-:W-:Y:S01]  /*ade0*/  ISETP.GT.AND P3, PT, R3.reuse, RZ, P2 ;  /* 0x000000ff0300720c */ /* 0x040fe20001764270 */
[----:B------:R-:W-:Y:S01]  /*adf0*/  @P5 STG.E.U16 desc[UR46][R6.64], R170 ;  /* 0x000000aa06005986 */ /* 0x000fe2000c10152e */
[----:B------:R-:W-:Y:S01]  /*ae00*/  ISETP.GT.AND P5, PT, R3, 0x8, P1 ;  /* 0x000000080300780c */ /* 0x000fe20000fa4270 */
[----:B------:R-:W-:Y:S01]  /*ae10*/  IMAD.U32 R11, RZ, RZ, UR8 ;  /* 0x00000008ff0b7e24 */ /* 0x000fe2000f8e00ff */
[----:B------:R-:W-:Y:S01]  /*ae20*/  F2FP.F16.F32.PACK_AB R172, RZ, R172 ;  /* 0x000000acffac723e */ /* 0x000fe200000000ff */
[----:B------:R-:W-:Y:S01]  /*ae30*/  UIMAD UR4, UR9, 0xf0, URZ ;  /* 0x000000f0090478a4 */ /* 0x000fe2000f8e023f */
[----:B------:R-:W-:Y:S01]  /*ae40*/  F2FP.F16.F32.PACK_AB R173, RZ, R173 ;  /* 0x000000adffad723e */ /* 0x000fe200000000ff */
[----:B------:R-:W-:Y:S01]  /*ae50*/  IMAD.WIDE.U32 R10, R11, 0xf0, R6 ;  /* 0x000000f00b0a7825 */ /* 0x000fe200078e0006 */
[----:B------:R-:W-:-:S03]  /*ae60*/  F2FP.F16.F32.PACK_AB R174, RZ, R174 ;  /* 0x000000aeffae723e */ /* 0x000fc600000000ff */
[----:B------:R-:W-:Y:S01]  /*ae70*/  FMUL R180, R180, R22 ;  /* 0x00000016b4b47220 */ /* 0x000fe20000400000 */
[----:B------:R-:W-:Y:S01]  /*ae80*/  F2FP.F16.F32.PACK_AB R175, RZ, R175 ;  /* 0x000000afffaf723e */ /* 0x000fe200000000ff */
[----:B------:R-:W-:Y:S01]  /*ae90*/  @P4 STG.E.U16 desc[UR46][R4.64+0x10], R172 ;  /* 0x000010ac04004986 */ /* 0x000fe2000c10152e */
[----:B------:R-:W-:Y:S01]  /*aea0*/  ISETP.GT.AND P4, PT, R3, 0x8, P2 ;  /* 0x000000080300780c */ /* 0x000fe20001784270 */
[----:B------:R-:W-:Y:S01]  /*aeb0*/  VIADD R11, R11, UR4 ;  /* 0x000000040b0b7c36 */ /* 0x000fe20008000000 */
[----:B------:R-:W-:Y:S01]  /*aec0*/  F2FP.F16.F32.PACK_AB R176, RZ, R176 ;  /* 0x000000b0ffb0723e */ /* 0x000fe200000000ff */
[----:B------:R-:W-:Y:S01]  /*aed0*/  @P3 STG.E.U16 desc[UR46][R4.64+0x12], R173 ;  /* 0x000012ad04003986 */ /* 0x000fe2000c10152e */
[----:B------:R-:W-:Y:S01]  /*aee0*/  ISETP.GT.AND P3, PT, R0, 0x10, PT ;  /* 0x000000100000780c */ /* 0x000fe20003f64270 */
[-C--:B------:R-:W-:Y:S01]  /*aef0*/  FMUL R181, R181, R22.reuse ;  /* 0x00000016b5b57220 */ /* 0x080fe20000400000 */
[----:B------:R-:W-:Y:S01]  /*af00*/  F2FP.F16.F32.PACK_AB R177, RZ, R177 ;  /* 0x000000b1ffb1723e */ /* 0x000fe200000000ff */
[----:B------:R-:W-:Y:S01]  /*af10*/  @P5 STG.E.U16 desc[UR46][R6.64+0x10], R174 ;  /* 0x000010ae06005986 */ /* 0x000fe2000c10152e */
[----:B------:R-:W-:Y:S01]  /*af20*/  ISETP.GT.AND P5, PT, R3, RZ, P3 ;  /* 0x000000ff0300720c */ /* 0x000fe20001fa4270 */
[----:B------:R-:W-:Y:S01]  /*af30*/  FMUL R182, R182, R22 ;  /* 0x00000016b6b67220 */ /* 0x000fe20000400000 */
[----:B------:R-:W-:Y:S01]  /*af40*/  F2FP.F16.F32.PACK_AB R178, RZ, R178 ;  /* 0x000000b2ffb2723e */ /* 0x000fe200000000ff */
[-C--:B------:R-:W-:Y:S01]  /*af50*/  FMUL R183, R183, R22.reuse ;  /* 0x00000016b7b77220 */ /* 0x080fe20000400000 */
[----:B------:R-:W-:Y:S01]  /*af60*/  F2FP.F16.F32.PACK_AB R179, RZ, R179 ;  /* 0x000000b3ffb3723e */ /* 0x000fe200000000ff */
[----:B------:R-:W-:Y:S01]  /*af70*/  @P4 STG.E.U16 desc[UR46][R6.64+0x12], R175 ;  /* 0x000012af06004986 */ /* 0x000fe2000c10152e */
[----:B------:R-:W-:Y:S01]  /*af80*/  ISETP.GT.AND P4, PT, R0, 0x11, PT ;  /* 0x000000110000780c */ /* 0x000fe20003f84270 */
[----:B------:R-:W-:Y:S01]  /*af90*/  FMUL R152, R152, R22 ;  /* 0x0000001698987220 */ /* 0x000fe20000400000 */
[----:B------:R-:W-:Y:S01]  /*afa0*/  F2FP.F16.F32.PACK_AB R180, RZ, R180 ;  /* 0x000000b4ffb4723e */ /* 0x000fe200000000ff */
[-C--:B------:R-:W-:Y:S01]  /*afb0*/  FMUL R153, R153, R22.reuse ;  /* 0x0000001699997220 */ /* 0x080fe20000400000 */
[----:B------:R-:W-:Y:S01]  /*afc0*/  P2R R12, PR, RZ, 0x2 ;  /* 0x00000002ff0c7803 */ /* 0x000fe20000000000 */
        /* <DEDUP_REMOVED lines=16> */
[----:B------:R-:W-:Y:S01]  /*b0d0*/  @P5 STG.E.U16 desc[UR46][R4.64+0x22], R177 ;  /* 0x000022b104005986 */ /* 0x000fe2000c10152e */
[----:B------:R-:W-:Y:S01]  /*b0e0*/  ISETP.GT.AND P5, PT, R3, 0x8, P3 ;  /* 0x000000080300780c */ /* 0x000fe20001fa4270 */
        /* <DEDUP_REMOVED lines=27> */
[----:B------:R-:W-:Y:S01]  /*b2a0*/  IADD3 R8, P5, R10, UR10, RZ ;  /* 0x0000000a0a087c10 */ /* 0x000fe2000ffbe0ff */
[----:B------:R-:W-:Y:S01]  /*b2b0*/  FMUL R141, R141, R22 ;  /* 0x000000168d8d7220 */ /* 0x000fe20000400000 */
[----:B------:R-:W-:Y:S01]  /*b2c0*/  F2FP.F16.F32.PACK_AB R136, RZ, R136 ;  /* 0x00000088ff88723e */ /* 0x000fe200000000ff */
[-C--:B------:R-:W-:Y:S01]  /*b2d0*/  FMUL R142, R142, R22.reuse ;  /* 0x000000168e8e7220 */ /* 0x080fe20000400000 */
[----:B------:R-:W-:Y:S01]  /*b2e0*/  IADD3.X R9, R11, UR5, RZ, P5, !PT ;  /* 0x000000050b097c10 */ /* 0x000fe2000affe4ff */
[-C--:B------:R-:W-:Y:S01]  /*b2f0*/  FMUL R143, R143, R22.reuse ;  /* 0x000000168f8f7220 */ /* 0x080fe20000400000 */
[----:B------:R-:W-:Y:S01]  /*b300*/  ISETP.GT.AND P5, PT, R0, 0x18, PT ;  /* 0x000000180000780c */ /* 0x000fe20003fa4270 */
[-C--:B------:R-:W-:Y:S01]  /*b310*/  FMUL R144, R144, R22.reuse ;  /* 0x0000001690907220 */ /* 0x080fe20000400000 */
[----:B------:R-:W-:Y:S01]  /*b320*/  F2FP.F16.F32.PACK_AB R137, RZ, R137 ;  /* 0x00000089ff89723e */ /* 0x000fe200000000ff */
[-C--:B------:R-:W-:Y:S01]  /*b330*/  FMUL R145, R145, R22.reuse ;  /* 0x0000001691917220 */ /* 0x080fe20000400000 */
        /* <DEDUP_REMOVED lines=18> */
[----:B------:R-:W-:Y:S01]  /*b460*/  ISETP.GT.AND P1, PT, R3, RZ, P6 ;  /* 0x000000ff0300720c */ /* 0x000fe20003724270 */
        /* <DEDUP_REMOVED lines=12> */
[----:B------:R-:W-:Y:S01]  /*b530*/  @P1 STG.E.U16 desc[UR46][R4.64+0x32], R181 ;  /* 0x000032b504001986 */ /* 0x000fe2000c10152e */
[----:B------:R-:W-:Y:S01]  /*b540*/  ISETP.GT.AND P1, PT, R3, 0x8, P5 ;  /* 0x000000080300780c */ /* 0x000fe20002f24270 */
[-C--:B------:R-:W-:Y:S01]  /*b550*/  FMUL R128, R128, R22.reuse ;  /* 0x0000001680807220 */ /* 0x080fe20000400000 */
[----:B------:R-:W-:Y:S01]  /*b560*/  F2FP.F16.F32.PACK_AB R151, RZ, R151 ;  /* 0x00000097ff97723e */ /* 0x000fe200000000ff */
[----:B------:R-:W-:Y:S01]  /*b570*/  FMUL R129, R129, R22 ;  /* 0x0000001681817220 */ /* 0x000fe20000400000 */
[----:B------:R-:W-:Y:S01]  /*b580*/  F2FP.F16.F32.PACK_AB R120, RZ, R120 ;  /* 0x00000078ff78723e */ /* 0x000fe200000000ff */
[-C--:B------:R-:W-:Y:S01]  /*b590*/  FMUL R130, R130, R22.reuse ;  /* 0x0000001682827220 */ /* 0x080fe20000400000 */
[----:B------:R-:W-:Y:S01]  /*b5a0*/  F2FP.F16.F32.PACK_AB R121, RZ, R121 ;  /* 0x00000079ff79723e */ /* 0x000fe200000000ff */
[-C--:B------:R-:W-:Y:S01]  /*b5b0*/  FMUL R131, R131, R22.reuse ;  /* 0x0000001683837220 */ /* 0x080fe20000400000 */
[----:B------:R-:W-:Y:S01]  /*b5c0*/  F2FP.F16.F32.PACK_AB R123, RZ, R123 ;  /* 0x0000007bff7b723e */ /* 0x000fe200000000ff */
[----:B------:R-:W-:Y:S01]  /*b5d0*/  FMUL R132, R132, R22 ;  /* 0x0000001684847220 */ /* 0x000fe20000400000 */
        /* <DEDUP_REMOVED lines=18> */
[C---:B------:R-:W-:Y:S01]  /*b700*/  ISETP.GT.AND P1, PT, R3.reuse, 0x80, P0 ;  /* 0x000000800300780c */ /* 0x040fe20000724270 */
[-C--:B------:R-:W-:Y:S01]  /*b710*/  FMUL R108, R108, R22.reuse ;  /* 0x000000166c6c7220 */ /* 0x080fe20000400000 */
        /* <DEDUP_REMOVED lines=30> */
[----:B------:R-:W-:Y:S01]  /*b900*/  ISETP.NE.AND P1, PT, R12, RZ, PT ;  /* 0x000000ff0c00720c */ /* 0x000fe20003f25270 */
        /* <DEDUP_REMOVED lines=51> */
[C---:B------:R-:W-:Y:S01]  /*bc40*/  ISETP.GT.AND P3, PT, R3.reuse, 0x88, P3 ;  /* 0x000000880300780c */ /* 0x040fe20001f64270 */
[----:B------:R-:W-:Y:S01]  /*bc50*/  @P1 STG.E.U16 desc[UR46][R8.64+0x10], R158 ;  /* 0x0000109e08001986 */ /* 0x000fe2000c10152e */
[C---:B------:R-:W-:Y:S01]  /*bc60*/  ISETP.GT.AND P1, PT, R3.reuse, 0x80, P6 ;  /* 0x000000800300780c */ /* 0x040fe20003724270 */
[-C--:B------:R-:W-:Y:S01]  /*bc70*/  FMUL R80, R80, R22.reuse ;  /* 0x0000001650507220 */ /* 0x080fe20000400000 */
[----:B------:R-:W-:Y:S01]  /*bc80*/  F2FP.F16.F32.PACK_AB R97, RZ, R97 ;  /* 0x00000061ff61723e */ /* 0x000fe200000000ff */
[----:B------:R-:W-:Y:S01]  /*bc90*/  @P2 STG.E.U16 desc[UR46][R8.64+0x12], R159 ;  /* 0x0000129f08002986 */ /* 0x000fe2000c10152e */
[----:B------:R-:W-:Y:S01]  /*bca0*/  ISETP.GT.AND P2, PT, R3, 0x80, P5 ;  /* 0x000000800300780c */ /* 0x000fe20002f44270 */
[-C--:B------:R-:W-:Y:S01]  /*bcb0*/  FMUL R81, R81, R22.reuse ;  /* 0x0000001651517220 */ /* 0x080fe20000400000 */
[C---:B------:R-:W-:Y:S01]  /*bcc0*/  ISETP.GT.AND P5, PT, R3.reuse, 0x88, P5 ;  /* 0x000000880300780c */ /* 0x040fe20002fa4270 */
[----:B------:R-:W-:Y:S01]  /*bcd0*/  FMUL R82, R82, R22 ;  /* 0x0000001652527220 */ /* 0x000fe20000400000 */
[----:B------:R-:W-:Y:S01]  /*bce0*/  F2FP.F16.F32.PACK_AB R98, RZ, R98 ;  /* 0x00000062ff62723e */ /* 0x000fe200000000ff */
[----:B------:R-:W-:Y:S01]  /*bcf0*/  @P0 STG.E.U16 desc[UR46][R10.64+0x20], R160 ;  /* 0x000020a00a000986 */ /* 0x000fe2000c10152e */
[----:B------:R-:W-:Y:S01]  /*bd00*/  ISETP.GT.AND P0, PT, R3, 0x80, P4 ;  /* 0x000000800300780c */ /* 0x000fe20002704270 */
[----:B------:R-:W-:Y:S01]  /*bd10*/  FMUL R83, R83, R22 ;  /* 0x0000001653537220 */ /* 0x000fe20000400000 */
[C---:B------:R-:W-:Y:S01]  /*bd20*/  ISETP.GT.AND P4, PT, R3.reuse, 0x88, P4 ;  /* 0x000000880300780c */ /* 0x040fe20002784270 */
[--C-:B------:R-:W-:Y:S01]  /*bd30*/  @P1 IMAD.MOV.U32 R14, RZ, RZ, R10.reuse ;  /* 0x000000ffff0e1224 */ /* 0x100fe200078e000a */
[----:B------:R-:W-:Y:S01]  /*bd40*/  F2FP.F16.F32.PACK_AB R99, RZ, R99 ;  /* 0x00000063ff63723e */ /* 0x000fe200000000ff */
[--C-:B------:R-:W-:Y:S01]  /*bd50*/  @P1 IMAD.MOV.U32 R15, RZ, RZ, R11.reuse ;  /* 0x000000ffff0f1224 */ /* 0x100fe200078e000b */
[----:B------:R-:W-:Y:S01]  /*bd60*/  F2FP.F16.F32.PACK_AB R100, RZ, R100 ;  /* 0x00000064ff64723e */ /* 0x000fe200000000ff */
[----:B------:R-:W-:Y:S01]  /*bd70*/  @P2 IMAD.MOV.U32 R12, RZ, RZ, R10 ;  /* 0x000000ffff0c2224 */ /* 0x000fe200078e000a */
[----:B------:R-:W-:Y:S01]  /*bd80*/  F2FP.F16.F32.PACK_AB R101, RZ, R101 ;  /* 0x00000065ff65723e */ /* 0x000fe200000000ff */
[----:B------:R-:W-:Y:S01]  /*bd90*/  @P2 IMAD.MOV.U32 R13, RZ, RZ, R11 ;  /* 0x000000ffff0d2224 */ /* 0x000fe200078e000b */
[----:B------:R-:W-:Y:S01]  /*bda0*/  F2FP.F16.F32.PACK_AB R102, RZ, R102 ;  /* 0x00000066ff66723e */ /* 0x000fe200000000ff */
[-C--:B------:R-:W-:Y:S01]  /*bdb0*/  FMUL R84, R84, R22.reuse ;  /* 0x0000001654547220 */ /* 0x080fe20000400000 */
[----:B------:R-:W-:Y:S01]  /*bdc0*/  F2FP.F16.F32.PACK_AB R103, RZ, R103 ;  /* 0x00000067ff67723e */ /* 0x000fe200000000ff */
[----:B------:R0:W-:Y:S01]  /*bdd0*/  @P0 STG.E.U16 desc[UR46][R10.64+0x22], R161 ;  /* 0x000022a10a000986 */ /* 0x0001e2000c10152e */
[----:B------:R-:W-:Y:S01]  /*bde0*/  ISETP.GT.AND P0, PT, R3, 0x88, P6 ;  /* 0x000000880300780c */ /* 0x000fe20003704270 */
[----:B------:R-:W-:Y:S01]  /*bdf0*/  FMUL R85, R85, R22 ;  /* 0x0000001655557220 */ /* 0x000fe20000400000 */
[----:B------:R-:W-:Y:S01]  /*be00*/  ISETP.GT.AND P6, PT, R0, 0x20, PT ;  /* 0x000000200000780c */ /* 0x000fe20003fc4270 */
[----:B------:R-:W-:Y:S01]  /*be10*/  @P3 STG.E.U16 desc[UR46][R8.64+0x20], R162 ;  /* 0x000020a208003986 */ /* 0x000fe2000c10152e */
[----:B------:R-:W-:Y:S01]  /*be20*/  F2FP.F16.F32.PACK_AB R72, RZ, R72 ;  /* 0x00000048ff48723e */ /* 0x000fe200000000ff */
[-C--:B------:R-:W-:Y:S01]  /*be30*/  FMUL R86, R86, R22.reuse ;  /* 0x0000001656567220 */ /* 0x080fe20000400000 */
[----:B------:R-:W-:Y:S01]  /*be40*/  ISETP.GT.AND P3, PT, R3, 0x8, P6 ;  /* 0x000000080300780c */ /* 0x000fe20003764270 */
[----:B------:R-:W-:Y:S01]  /*be50*/  @P4 STG.E.U16 desc[UR46][R8.64+0x22], R163 ;  /* 0x000022a308004986 */ /* 0x000fe2000c10152e */
[----:B------:R-:W-:Y:S01]  /*be60*/  ISETP.GT.AND P4, PT, R0, 0x28, PT ;  /* 0x000000280000780c */ /* 0x000fe20003f84270 */
[----:B------:R-:W-:Y:S01]  /*be70*/  FMUL R87, R87, R22 ;  /* 0x0000001657577220 */ /* 0x000fe20000400000 */
[----:B------:R-:W-:Y:S01]  /*be80*/  F2FP.F16.F32.PACK_AB R73, RZ, R73 ;  /* 0x00000049ff49723e */ /* 0x000fe200000000ff */
[----:B------:R1:W-:Y:S01]  /*be90*/  @P2 STG.E.U16 desc[UR46][R12.64+0x30], R164 ;  /* 0x000030a40c002986 */ /* 0x0003e2000c10152e */
[----:B0-----:R-:W-:Y:S01]  /*bea0*/  IMAD.U32 R11, RZ, RZ, UR8 ;  /* 0x00000008ff0b7e24 */ /* 0x001fe2000f8e00ff */
[----:B------:R-:W-:Y:S01]  /*beb0*/  F2FP.F16.F32.PACK_AB R74, RZ, R74 ;  /* 0x0000004aff4a723e */ /* 0x000fe200000000ff */
[----:B------:R-:W-:Y:S01]  /*bec0*/  FMUL R56, R56, R22 ;  /* 0x0000001638387220 */ /* 0x000fe20000400000 */
[----:B------:R-:W-:Y:S01]  /*bed0*/  @P1 STG.E.U16 desc[UR46][R14.64+0x32], R165 ;  /* 0x000032a50e001986 */ /* 0x000fe2000c10152e */
[----:B------:R-:W-:Y:S01]  /*bee0*/  ISETP.GT.AND P1, PT, R3, RZ, P6 ;  /* 0x000000ff0300720c */ /* 0x000fe20003724270 */
[----:B------:R-:W-:Y:S01]  /*bef0*/  IMAD.WIDE.U32 R10, R11, 0xf0, R6 ;  /* 0x000000f00b0a7825 */ /* 0x000fe200078e0006 */
[----:B------:R-:W-:Y:S01]  /*bf00*/  F2FP.F16.F32.PACK_AB R75, RZ, R75 ;  /* 0x0000004bff4b723e */ /* 0x000fe200000000ff */
[----:B------:R-:W-:Y:S01]  /*bf10*/  @P5 STG.E.U16 desc[UR46][R8.64+0x30], R166 ;  /* 0x000030a608005986 */ /* 0x000fe2000c10152e */
[----:B------:R-:W-:Y:S01]  /*bf20*/  ISETP.GT.AND P5, PT, R0, 0x21, PT ;  /* 0x000000210000780c */ /* 0x000fe20003fa4270 */
[----:B------:R-:W-:Y:S01]  /*bf30*/  VIADD R11, R11, UR4 ;  /* 0x000000040b0b7c36 */ /* 0x000fe20008000000 */
[----:B------:R-:W-:Y:S01]  /*bf40*/  F2FP.F16.F32.PACK_AB R76, RZ, R76 ;  /* 0x0000004cff4c723e */ /* 0x000fe200000000ff */
[----:B------:R0:W-:Y:S01]  /*bf50*/  @P0 STG.E.U16 desc[UR46][R8.64+0x32], R167 ;  /* 0x000032a708000986 */ /* 0x0001e2000c10152e */
[----:B------:R-:W-:Y:S01]  /*bf60*/  ISETP.GT.AND P2, PT, R3, RZ, P5 ;  /* 0x000000ff0300720c */ /* 0x000fe20002f44270 */
[-C--:B------:R-:W-:Y:S01]  /*bf70*/  FMUL R57, R57, R22.reuse ;  /* 0x0000001639397220 */ /* 0x080fe20000400000 */
[----:B------:R-:W-:Y:S01]  /*bf80*/  ISETP.GT.AND P0, PT, R3, 0x8, P5 ;  /* 0x000000080300780c */ /* 0x000fe20002f04270 */
[-C--:B------:R-:W-:Y:S01]  /*bf90*/  FMUL R59, R59, R22.reuse ;  /* 0x000000163b3b7220 */ /* 0x080fe20000400000 */
[----:B-1----:R-:W-:Y:S01]  /*bfa0*/  P2R R12, PR, RZ, 0x40 ;  /* 0x00000040ff0c7803 */ /* 0x002fe20000000000 */
[----:B------:R1:W-:Y:S01]  /*bfb0*/  @P1 STG.E.U16 desc[UR46][R4.64+0x40], R136 ;  /* 0x0000408804001986 */ /* 0x0003e2000c10152e */
[----:B------:R-:W-:Y:S01]  /*bfc0*/  ISETP.GT.AND P1, PT, R3, 0x8, P4 ;  /* 0x000000080300780c */ /* 0x000fe20002724270 */
[-C--:B------:R-:W-:Y:S01]  /*bfd0*/  FMUL R58, R58, R22.reuse ;  /* 0x000000163a3a7220 */ /* 0x080fe20000400000 */
[----:B------:R-:W-:Y:S01]  /*bfe0*/  P2R R13, PR, RZ, 0x10 ;  /* 0x00000010ff0d7803 */ /* 0x000fe20000000000 */
[-C--:B------:R-:W-:Y:S01]  /*bff0*/  FMUL R60, R60, R22.reuse ;  /* 0x000000163c3c7220 */ /* 0x080fe20000400000 */
[----:B------:R-:W-:Y:S01]  /*c000*/  F2FP.F16.F32.PACK_AB R77, RZ, R77 ;  /* 0x0000004dff4d723e */ /* 0x000fe200000000ff */
[----:B------:R-:W-:Y:S01]  /*c010*/  FMUL R61, R61, R22 ;  /* 0x000000163d3d7220 */ /* 0x000fe20000400000 */
[----:B------:R-:W-:Y:S01]  /*c020*/  F2FP.F16.F32.PACK_AB R78, RZ, R78 ;  /* 0x0000004eff4e723e */ /* 0x000fe200000000ff */
[----:B------:R1:W-:Y:S01]  /*c030*/  @P2 STG.E.U16 desc[UR46][R4.64+0x42], R137 ;  /* 0x0000428904002986 */ /* 0x0003e2000c10152e */
[----:B------:R-:W-:Y:S01]  /*c040*/  ISETP.GT.AND P2, PT, R3, RZ, P4 ;  /* 0x000000ff0300720c */ /* 0x000fe20002744270 */
[-C--:B------:R-:W-:Y:S01]  /*c050*/  FMUL R62, R62, R22.reuse ;  /* 0x000000163e3e7220 */ /* 0x080fe20000400000 */
[C---:B------:R-:W-:Y:S01]  /*c060*/  ISETP.GT.AND P4, PT, R0.reuse, 0x39, PT ;  /* 0x000000390000780c */ /* 0x040fe20003f84270 */
[----:B------:R1:W-:Y:S01]  /*c070*/  @P3 STG.E.U16 desc[UR46][R6.64+0x40], R138 ;  /* 0x0000408a06003986 */ /* 0x0003e2000c10152e */
[----:B------:R-:W-:Y:S01]  /*c080*/  ISETP.GT.AND P3, PT, R0, 0x29, PT ;  /* 0x000000290000780c */ /* 0x000fe20003f64270 */
[-C--:B------:R-:W-:Y:S01]  /*c090*/  FMUL R63, R63, R22.reuse ;  /* 0x000000163f3f7220 */ /* 0x080fe20000400000 */
[----:B------:R-:W-:Y:S01]  /*c0a0*/  F2FP.F16.F32.PACK_AB R79, RZ, R79 ;  /* 0x0000004fff4f723e */ /* 0x000fe200000000ff */
[----:B------:R1:W-:Y:S01]  /*c0b0*/  @P0 STG.E.U16 desc[UR46][R6.64+0x42], R139 ;  /* 0x0000428b06000986 */ /* 0x0003e2000c10152e */
[----:B------:R-:W-:Y:S01]  /*c0c0*/  ISETP.GT.AND P0, PT, R3, RZ, P3 ;  /* 0x000000ff0300720c */ /* 0x000fe20001f04270 */
[----:B------:R-:W-:Y:S01]  /*c0d0*/  FMUL R65, R65, R22 ;  /* 0x0000001641417220 */ /* 0x000fe20000400000 */
[----:B------:R-:W-:Y:S01]  /*c0e0*/  F2FP.F16.F32.PACK_AB R80, RZ, R80 ;  /* 0x00000050ff50723e */ /* 0x000fe200000000ff */
[-C--:B------:R-:W-:Y:S01]  /*c0f0*/  FMUL R64, R64, R22.reuse ;  /* 0x0000001640407220 */ /* 0x080fe20000400000 */
[----:B------:R-:W-:Y:S01]  /*c100*/  F2FP.F16.F32.PACK_AB R81, RZ, R81 ;  /* 0x00000051ff51723e */ /* 0x000fe200000000ff */
[----:B------:R1:W-:Y:S01]  /*c110*/  @P2 STG.E.U16 desc[UR46][R4.64+0x50], R140 ;  /* 0x0000508c04002986 */ /* 0x0003e2000c10152e */
[----:B------:R-:W-:Y:S01]  /*c120*/  ISETP.GT.AND P2, PT, R0, 0x30, PT ;  /* 0x000000300000780c */ /* 0x000fe20003f44270 */
[----:B------:R-:W-:Y:S01]  /*c130*/  FMUL R66, R66, R22 ;  /* 0x0000001642427220 */ /* 0x000fe20000400000 */
[----:B------:R-:W-:Y:S01]  /*c140*/  F2FP.F16.F32.PACK_AB R82, RZ, R82 ;  /* 0x00000052ff52723e */ /* 0x000fe200000000ff */
[-C--:B------:R-:W-:Y:S01]  /*c150*/  FMUL R67, R67, R22.reuse ;  /* 0x0000001643437220 */ /* 0x080fe20000400000 */
[----:B------:R-:W-:Y:S01]  /*c160*/  F2FP.F16.F32.PACK_AB R83, RZ, R83 ;  /* 0x00000053ff53723e */ /* 0x000fe200000000ff */
[----:B------:R-:W-:Y:S01]  /*c170*/  FMUL R68, R68, R22 ;  /* 0x0000001644447220 */ /* 0x000fe20000400000 */
[----:B------:R-:W-:Y:S01]  /*c180*/  F2FP.F16.F32.PACK_AB R84, RZ, R84 ;  /* 0x00000054ff54723e */ /* 0x000fe200000000ff */
[----:B------:R1:W-:Y:S01]  /*c190*/  @P0 STG.E.U16 desc[UR46][R4.64+0x52], R141 ;  /* 0x0000528d04000986 */ /* 0x0003e2000c10152e */
[----:B------:R-:W-:Y:S01]  /*c1a0*/  ISETP.GT.AND P0, PT, R3, 0x8, P3 ;  /* 0x000000080300780c */ /* 0x000fe20001f04270 */
        /* <DEDUP_REMOVED lines=30> */
[----:B------:R1:W-:Y:S01]  /*c390*/  @P1 STG.E.U16 desc[UR46][R4.64+0x62], R145 ;  /* 0x0000629104001986 */ /* 0x0003e2000c10152e */
[----:B------:R-:W-:Y:S01]  /*c3a0*/  ISETP.GT.AND P1, PT, R3, 0x8, P2 ;  /* 0x000000080300780c */ /* 0x000fe20001724270 */
        /* <DEDUP_REMOVED lines=26> */
[----:B------:R1:W-:Y:S01]  /*c550*/  @P1 STG.E.U16 desc[UR46][R6.64+0x62], R147 ;  /* 0x0000629306001986 */ /* 0x0003e2000c10152e */
[----:B0-----:R-:W-:Y:S01]  /*c560*/  IADD3 R8, P1, R10, UR10, RZ ;  /* 0x0000000a0a087c10 */ /* 0x001fe2000ff3e0ff */
[-C--:B------:R-:W-:Y:S01]  /*c570*/  FMUL R29, R29, R22.reuse ;  /* 0x000000161d1d7220 */ /* 0x080fe20000400000 */
[----:B------:R-:W-:Y:S01]  /*c580*/  F2FP.F16.F32.PACK_AB R45, RZ, R45 ;  /* 0x0000002dff2d723e */ /* 0x000fe200000000ff */
[-C--:B------:R-:W-:Y:S01]  /*c590*/  FMUL R30, R30, R22.reuse ;  /* 0x000000161e1e7220 */ /* 0x080fe20000400000 */
[----:B------:R-:W-:Y:S01]  /*c5a0*/  IADD3.X R9, R11, UR5, RZ, P1, !PT ;  /* 0x000000050b097c10 */ /* 0x000fe20008ffe4ff */
[-C--:B------:R-:W-:Y:S01]  /*c5b0*/  FMUL R31, R31, R22.reuse ;  /* 0x000000161f1f7220 */ /* 0x080fe20000400000 */
        /* <DEDUP_REMOVED lines=18> */
[----:B------:R-:W-:-:S02]  /*c6e0*/  ISETP.GT.AND P6, PT, R3, RZ, P4 ;  /* 0x000000ff0300720c */ /* 0x000fc400027c4270 */
[C---:B------:R-:W-:Y:S02]  /*c6f0*/  ISETP.GT.AND P4, PT, R3.reuse, 0x8, P4 ;  /* 0x000000080300780c */ /* 0x040fe40002784270 */
[----:B------:R-:W-:Y:S02]  /*c700*/  F2FP.F16.F32.PACK_AB R53, RZ, R53 ;  /* 0x00000035ff35723e */ /* 0x000fe400000000ff */
[----:B------:R-:W-:Y:S02]  /*c710*/  F2FP.F16.F32.PACK_AB R54, RZ, R54 ;  /* 0x00000036ff36723e */ /* 0x000fe400000000ff */
[----:B------:R-:W-:Y:S02]  /*c720*/  F2FP.F16.F32.PACK_AB R55, RZ, R55 ;  /* 0x00000037ff37723e */ /* 0x000fe400000000ff */
[----:B------:R-:W-:Y:S02]  /*c730*/  F2FP.F16.F32.PACK_AB R24, RZ, R24 ;  /* 0x00000018ff18723e */ /* 0x000fe400000000ff */
[----:B------:R-:W-:Y:S01]  /*c740*/  F2FP.F16.F32.PACK_AB R25, RZ, R25 ;  /* 0x00000019ff19723e */ /* 0x000fe200000000ff */
[----:B------:R1:W-:Y:S01]  /*c750*/  @P6 STG.E.U16 desc[UR46][R4.64+0x72], R149 ;  /* 0x0000729504006986 */ /* 0x0003e2000c10152e */
[----:B------:R-:W-:-:S02]  /*c760*/  ISETP.GT.AND P6, PT, R3, 0x8, P1 ;  /* 0x000000080300780c */ /* 0x000fc40000fc4270 */
[----:B------:R-:W-:Y:S01]  /*c770*/  F2FP.F16.F32.PACK_AB R26, RZ, R26 ;  /* 0x0000001aff1a723e */ /* 0x000fe200000000ff */
[----:B------:R1:W-:Y:S01]  /*c780*/  @P4 STG.E.U16 desc[UR46][R6.64+0x72], R151 ;  /* 0x0000729706004986 */ /* 0x0003e2000c10152e */
[----:B------:R-:W-:Y:S02]  /*c790*/  F2FP.F16.F32.PACK_AB R27, RZ, R27 ;  /* 0x0000001bff1b723e */ /* 0x000fe400000000ff */
[----:B------:R-:W-:Y:S02]  /*c7a0*/  F2FP.F16.F32.PACK_AB R28, RZ, R28 ;  /* 0x0000001cff1c723e */ /* 0x000fe400000000ff */
[----:B------:R-:W-:Y:S02]  /*c7b0*/  F2FP.F16.F32.PACK_AB R29, RZ, R29 ;  /* 0x0000001dff1d723e */ /* 0x000fe400000000ff */
[----:B------:R-:W-:Y:S02]  /*c7c0*/  F2FP.F16.F32.PACK_AB R30, RZ, R30 ;  /* 0x0000001eff1e723e */ /* 0x000fe400000000ff */
[----:B------:R-:W-:Y:S01]  /*c7d0*/  F2FP.F16.F32.PACK_AB R31, RZ, R31 ;  /* 0x0000001fff1f723e */ /* 0x000fe200000000ff */
[----:B------:R1:W-:Y:S01]  /*c7e0*/  @P6 STG.E.U16 desc[UR46][R6.64+0x70], R150 ;  /* 0x0000709606006986 */ /* 0x0003e2000c10152e */
[----:B------:R-:W-:-:S02]  /*c7f0*/  ISETP.NE.AND P6, PT, R12, RZ, PT ;  /* 0x000000ff0c00720c */ /* 0x000fc40003fc5270 */
[----:B------:R-:W-:Y:S02]  /*c800*/  F2FP.F16.F32.PACK_AB R32, RZ, R32 ;  /* 0x00000020ff20723e */ /* 0x000fe400000000ff */
[C---:B------:R-:W-:Y:S02]  /*c810*/  ISETP.GT.AND P4, PT, R3.reuse, 0x80, P6 ;  /* 0x000000800300780c */ /* 0x040fe40003784270 */
[----:B------:R-:W-:Y:S02]  /*c820*/  ISETP.GT.AND P6, PT, R3, 0x88, P6 ;  /* 0x000000880300780c */ /* 0x000fe400037c4270 */
[----:B------:R-:W-:Y:S02]  /*c830*/  F2FP.F16.F32.PACK_AB R33, RZ, R33 ;  /* 0x00000021ff21723e */ /* 0x000fe400000000ff */
[----:B------:R-:W-:Y:S02]  /*c840*/  F2FP.F16.F32.PACK_AB R34, RZ, R34 ;  /* 0x00000022ff22723e */ /* 0x000fe400000000ff */
[----:B------:R-:W-:-:S02]  /*c850*/  F2FP.F16.F32.PACK_AB R35, RZ, R35 ;  /* 0x00000023ff23723e */ /* 0x000fc400000000ff */
[----:B------:R-:W-:Y:S02]  /*c860*/  F2FP.F16.F32.PACK_AB R36, RZ, R36 ;  /* 0x00000024ff24723e */ /* 0x000fe400000000ff */
[----:B------:R-:W-:Y:S01]  /*c870*/  F2FP.F16.F32.PACK_AB R37, RZ, R37 ;  /* 0x00000025ff25723e */ /* 0x000fe200000000ff */
[----:B------:R1:W-:Y:S01]  /*c880*/  @P4 STG.E.U16 desc[UR46][R10.64+0x40], R120 ;  /* 0x000040780a004986 */ /* 0x0003e2000c10152e */
[C---:B------:R-:W-:Y:S02]  /*c890*/  ISETP.GT.AND P4, PT, R3.reuse, 0x80, P5 ;  /* 0x000000800300780c */ /* 0x040fe40002f84270 */
[----:B------:R-:W-:Y:S02]  /*c8a0*/  ISETP.GT.AND P5, PT, R3, 0x88, P5 ;  /* 0x000000880300780c */ /* 0x000fe40002fa4270 */
[----:B------:R-:W-:Y:S02]  /*c8b0*/  F2FP.F16.F32.PACK_AB R38, RZ, R38 ;  /* 0x00000026ff26723e */ /* 0x000fe400000000ff */
[----:B------:R-:W-:-:S07]  /*c8c0*/  F2FP.F16.F32.PACK_AB R39, RZ, R39 ;  /* 0x00000027ff27723e */ /* 0x000fce00000000ff */
[----:B------:R1:W-:Y:S01]  /*c8d0*/  @P4 STG.E.U16 desc[UR46][R10.64+0x42], R121 ;  /* 0x000042790a004986 */ /* 0x0003e2000c10152e */
[----:B------:R-:W-:-:S03]  /*c8e0*/  ISETP.NE.AND P4, PT, R13, RZ, PT ;  /* 0x000000ff0d00720c */ /* 0x000fc60003f85270 */
[----:B------:R1:W-:Y:S01]  /*c8f0*/  @P5 STG.E.U16 desc[UR46][R8.64+0x42], R123 ;  /* 0x0000427b08005986 */ /* 0x0003e2000c10152e */
[C---:B------:R-:W-:Y:S02]  /*c900*/  ISETP.GT.AND P5, PT, R3.reuse, 0x80, P4 ;  /* 0x000000800300780c */ /* 0x040fe400027a4270 */
[----:B------:R-:W-:Y:S01]  /*c910*/  ISETP.GT.AND P4, PT, R3, 0x88, P4 ;  /* 0x000000880300780c */ /* 0x000fe20002784270 */
[----:B------:R1:W-:Y:S01]  /*c920*/  @P6 STG.E.U16 desc[UR46][R8.64+0x40], R122 ;  /* 0x0000407a08006986 */ /* 0x0003e2000c10152e */
[----:B------:R-:W-:-:S09]  /*c930*/  ISETP.GT.AND P6, PT, R0, 0x39, PT ;  /* 0x000000390000780c */ /* 0x000fd20003fc4270 */
[----:B------:R1:W-:Y:S01]  /*c940*/  @P5 STG.E.U16 desc[UR46][R10.64+0x50], R124 ;  /* 0x0000507c0a005986 */ /* 0x0003e2000c10152e */
[C---:B------:R-:W-:Y:S02]  /*c950*/  ISETP.GT.AND P5, PT, R3.reuse, 0x80, P3 ;  /* 0x000000800300780c */ /* 0x040fe40001fa4270 */
[----:B------:R-:W-:-:S11]  /*c960*/  ISETP.GT.AND P3, PT, R3, 0x88, P3 ;  /* 0x000000880300780c */ /* 0x000fd60001f64270 */
[----:B------:R1:W-:Y:S01]  /*c970*/  @P5 STG.E.U16 desc[UR46][R10.64+0x52], R125 ;  /* 0x0000527d0a005986 */ /* 0x0003e2000c10152e */
[C---:B------:R-:W-:Y:S02]  /*c980*/  ISETP.GT.AND P5, PT, R3.reuse, 0x80, P0 ;  /* 0x000000800300780c */ /* 0x040fe400007a4270 */
[C---:B------:R-:W-:Y:S01]  /*c990*/  ISETP.GT.AND P0, PT, R3.reuse, 0x88, P0 ;  /* 0x000000880300780c */ /* 0x040fe20000704270 */
[----:B------:R1:W-:Y:S01]  /*c9a0*/  @P4 STG.E.U16 desc[UR46][R8.64+0x50], R126 ;  /* 0x0000507e08004986 */ /* 0x0003e2000c10152e */
[C---:B------:R-:W-:Y:S02]  /*c9b0*/  ISETP.GT.AND P4, PT, R3.reuse, 0x80, P2 ;  /* 0x000000800300780c */ /* 0x040fe40001784270 */
[C---:B------:R-:W-:Y:S01]  /*c9c0*/  ISETP.GT.AND P2, PT, R3.reuse, 0x88, P2 ;  /* 0x000000880300780c */ /* 0x040fe20001744270 */
[----:B------:R1:W-:Y:S01]  /*c9d0*/  @P3 STG.E.U16 desc[UR46][R8.64+0x52], R127 ;  /* 0x0000527f08003986 */ /* 0x0003e2000c10152e */
[C---:B------:R-:W-:Y:S02]  /*c9e0*/  ISETP.GT.AND P3, PT, R3.reuse, 0x80, P1 ;  /* 0x000000800300780c */ /* 0x040fe40000f64270 */
[----:B------:R-:W-:-:S03]  /*c9f0*/  ISETP.GT.AND P1, PT, R3, 0x88, P1 ;  /* 0x000000880300780c */ /* 0x000fc60000f24270 */
[----:B------:R1:W-:Y:S01]  /*ca00*/  @P5 STG.E.U16 desc[UR46][R10.64+0x62], R129 ;  /* 0x000062810a005986 */ /* 0x0003e2000c10152e */
[----:B------:R-:W-:-:S03]  /*ca10*/  ISETP.GT.AND P5, PT, R0, 0x41, PT ;  /* 0x000000410000780c */ /* 0x000fc60003fa4270 */
[----:B------:R1:W-:Y:S01]  /*ca20*/  @P4 STG.E.U16 desc[UR46][R10.64+0x60], R128 ;  /* 0x000060800a004986 */ /* 0x0003e2000c10152e */
[C---:B------:R-:W-:Y:S02]  /*ca30*/  ISETP.GT.AND P4, PT, R3.reuse, 0x80, P6 ;  /* 0x000000800300780c */ /* 0x040fe40003784270 */
[C---:B------:R-:W-:Y:S01]  /*ca40*/  ISETP.GT.AND P6, PT, R0.reuse, 0x40, PT ;  /* 0x000000400000780c */ /* 0x040fe20003fc4270 */
[----:B------:R1:W-:Y:S01]  /*ca50*/  @P2 STG.E.U16 desc[UR46][R8.64+0x60], R130 ;  /* 0x0000608208002986 */ /* 0x0003e2000c10152e */
[----:B------:R-:W-:Y:S02]  /*ca60*/  ISETP.GT.AND P2, PT, R0, 0x39, PT ;  /* 0x000000390000780c */ /* 0x000fe40003f44270 */
[----:B------:R-:W-:Y:S01]  /*ca70*/  P2R R12, PR, RZ, 0x40 ;  /* 0x00000040ff0c7803 */ /* 0x000fe20000000000 */
[----:B------:R1:W-:Y:S01]  /*ca80*/  @P0 STG.E.U16 desc[UR46][R8.64+0x62], R131 ;  /* 0x0000628308000986 */ /* 0x0003e2000c10152e */
[C---:B------:R-:W-:Y:S02]  /*ca90*/  ISETP.GT.AND P0, PT, R3.reuse, 0x88, P2 ;  /* 0x000000880300780c */ /* 0x040fe40001704270 */
[C---:B------:R-:W-:Y:S01]  /*caa0*/  ISETP.GT.AND P2, PT, R3.reuse, RZ, P6 ;  /* 0x000000ff0300720c */ /* 0x040fe20003744270 */
[----:B------:R1:W-:Y:S01]  /*cab0*/  @P3 STG.E.U16 desc[UR46][R10.64+0x70], R132 ;  /* 0x000070840a003986 */ /* 0x0003e2000c10152e */
[----:B------:R-:W-:-:S03]  /*cac0*/  ISETP.GT.AND P3, PT, R3, RZ, P5 ;  /* 0x000000ff0300720c */ /* 0x000fc60002f64270 */
[----:B------:R1:W-:Y:S01]  /*cad0*/  @P4 STG.E.U16 desc[UR46][R10.64+0x72], R133 ;  /* 0x000072850a004986 */ /* 0x0003e2000c10152e */
[----:B------:R-:W-:-:S03]  /*cae0*/  ISETP.GT.AND P4, PT, R3, 0x8, P6 ;  /* 0x000000080300780c */ /* 0x000fc60003784270 */
[----:B------:R1:W-:Y:S01]  /*caf0*/  @P1 STG.E.U16 desc[UR46][R8.64+0x70], R134 ;  /* 0x0000708608001986 */ /* 0x0003e2000c10152e */
[----:B------:R-:W-:-:S03]  /*cb00*/  ISETP.GT.AND P1, PT, R3, 0x8, P5 ;  /* 0x000000080300780c */ /* 0x000fc60002f24270 */
[----:B------:R1:W-:Y:S04]  /*cb10*/  @P0 STG.E.U16 desc[UR46][R8.64+0x72], R135 ;  /* 0x0000728708000986 */ /* 0x0003e8000c10152e */
[----:B------:R1:W-:Y:S04]  /*cb20*/  @P2 STG.E.U16 desc[UR46][R4.64+0x80], R104 ;  /* 0x0000806804002986 */ /* 0x0003e8000c10152e */
[----:B------:R1:W-:Y:S01]  /*cb30*/  @P3 STG.E.U16 desc[UR46][R4.64+0x82], R105 ;  /* 0x0000826904003986 */ /* 0x0003e2000c10152e */
[----:B------:R-:W-:-:S03]  /*cb40*/  ISETP.GT.AND P3, PT, R0, 0x49, PT ;  /* 0x000000490000780c */ /* 0x000fc60003f64270 */
[----:B------:R1:W-:Y:S01]  /*cb50*/  @P4 STG.E.U16 desc[UR46][R6.64+0x80], R106 ;  /* 0x0000806a06004986 */ /* 0x0003e2000c10152e */
[C---:B------:R-:W-:Y:S02]  /*cb60*/  ISETP.GT.AND P4, PT, R0.reuse, 0x48, PT ;  /* 0x000000480000780c */ /* 0x040fe40003f84270 */
[C---:B------:R-:W-:Y:S01]  /*cb70*/  ISETP.GT.AND P2, PT, R3.reuse, RZ, P3 ;  /* 0x000000ff0300720c */ /* 0x040fe20001f44270 */
[----:B------:R1:W-:Y:S01]  /*cb80*/  @P1 STG.E.U16 desc[UR46][R6.64+0x82], R107 ;  /* 0x0000826b06001986 */ /* 0x0003e2000c10152e */
[C---:B------:R-:W-:Y:S02]  /*cb90*/  ISETP.GT.AND P0, PT, R3.reuse, RZ, P4 ;  /* 0x000000ff0300720c */ /* 0x040fe40002704270 */
[----:B------:R-:W-:Y:S02]  /*cba0*/  ISETP.GT.AND P1, PT, R3, 0x8, P4 ;  /* 0x000000080300780c */ /* 0x000fe40002724270 */
[----:B------:R-:W-:Y:S02]  /*cbb0*/  P2R R13, PR, RZ, 0x10 ;  /* 0x00000010ff0d7803 */ /* 0x000fe40000000000 */
[----:B------:R-:W-:-:S05]  /*cbc0*/  ISETP.GT.AND P4, PT, R0, 0x59, PT ;  /* 0x000000590000780c */ /* 0x000fca0003f84270 */
[----:B------:R1:W-:Y:S01]  /*cbd0*/  @P2 STG.E.U16 desc[UR46][R4.64+0x92], R109 ;  /* 0x0000926d04002986 */ /* 0x0003e2000c10152e */
[----:B------:R-:W-:-:S03]  /*cbe0*/  ISETP.GT.AND P2, PT, R0, 0x50, PT ;  /* 0x000000500000780c */ /* 0x000fc60003f44270 */
[----:B------:R1:W-:Y:S01]  /*cbf0*/  @P0 STG.E.U16 desc[UR46][R4.64+0x90], R108 ;  /* 0x0000906c04000986 */ /* 0x0003e2000c10152e */
[----:B------:R-:W-:-:S03]  /*cc00*/  ISETP.GT.AND P0, PT, R3, 0x8, P3 ;  /* 0x000000080300780c */ /* 0x000fc60001f04270 */
[----:B------:R1:W-:Y:S01]  /*cc10*/  @P1 STG.E.U16 desc[UR46][R6.64+0x90], R110 ;  /* 0x0000906e06001986 */ /* 0x0003e2000c10152e */
[----:B------:R-:W-:-:S09]  /*cc20*/  ISETP.GT.AND P1, PT, R3, RZ, P2 ;  /* 0x000000ff0300720c */ /* 0x000fd20001724270 */
[----:B------:R1:W-:Y:S01]  /*cc30*/  @P0 STG.E.U16 desc[UR46][R6.64+0x92], R111 ;  /* 0x0000926f06000986 */ /* 0x0003e2000c10152e */
[----:B------:R-:W-:-:S03]  /*cc40*/  ISETP.GT.AND P0, PT, R0, 0x51, PT ;  /* 0x000000510000780c */ /* 0x000fc60003f04270 */
[----:B------:R1:W-:Y:S01]  /*cc50*/  @P1 STG.E.U16 desc[UR46][R4.64+0xa0], R112 ;  /* 0x0000a07004001986 */ /* 0x0003e2000c10152e */
[----:B------:R-:W-:-:S13]  /*cc60*/  ISETP.GT.AND P1, PT, R3, RZ, P0 ;  /* 0x000000ff0300720c */ /* 0x000fda0000724270 */
[----:B------:R1:W-:Y:S01]  /*cc70*/  @P1 STG.E.U16 desc[UR46][R4.64+0xa2], R113 ;  /* 0x0000a27104001986 */ /* 0x0003e2000c10152e */
[----:B------:R-:W-:-:S13]  /*cc80*/  ISETP.GT.AND P1, PT, R3, 0x8, P2 ;  /* 0x000000080300780c */ /* 0x000fda0001724270 */
[----:B------:R1:W-:Y:S01]  /*cc90*/  @P1 STG.E.U16 desc[UR46][R6.64+0xa0], R114 ;  /* 0x0000a07206001986 */ /* 0x0003e2000c10152e */
[----:B------:R-:W-:-:S13]  /*cca0*/  ISETP.GT.AND P1, PT, R3, 0x8, P0 ;  /* 0x000000080300780c */ /* 0x000fda0000724270 */
[----:B------:R1:W-:Y:S01]  /*ccb0*/  @P1 STG.E.U16 desc[UR46][R6.64+0xa2], R115 ;  /* 0x0000a27306001986 */ /* 0x0003e2000c10152e */
[----:B------:R-:W-:-:S04]  /*ccc0*/  ISETP.GT.AND P1, PT, R0, 0x58, PT ;  /* 0x000000580000780c */ /* 0x000fc80003f24270 */
[----:B------:R-:W-:-:S13]  /*ccd0*/  ISETP.GT.AND P6, PT, R3, RZ, P1 ;  /* 0x000000ff0300720c */ /* 0x000fda0000fc4270 */
[----:B------:R1:W-:Y:S01]  /*cce0*/  @P6 STG.E.U16 desc[UR46][R4.64+0xb0], R116 ;  /* 0x0000b07404006986 */ /* 0x0003e2000c10152e */
[C---:B------:R-:W-:Y:S02]  /*ccf0*/  ISETP.GT.AND P6, PT, R3.reuse, RZ, P4 ;  /* 0x000000ff0300720c */ /* 0x040fe400027c4270 */
[----:B------:R-:W-:-:S11]  /*cd00*/  ISETP.GT.AND P4, PT, R3, 0x8, P4 ;  /* 0x000000080300780c */ /* 0x000fd60002784270 */
[----:B------:R1:W-:Y:S01]  /*cd10*/  @P6 STG.E.U16 desc[UR46][R4.64+0xb2], R117 ;  /* 0x0000b27504006986 */ /* 0x0003e2000c10152e */
[----:B------:R-:W-:-:S03]  /*cd20*/  ISETP.GT.AND P6, PT, R3, 0x8, P1 ;  /* 0x000000080300780c */ /* 0x000fc60000fc4270 */
[----:B------:R1:W-:Y:S10]  /*cd30*/  @P4 STG.E.U16 desc[UR46][R6.64+0xb2], R119 ;  /* 0x0000b27706004986 */ /* 0x0003f4000c10152e */
[----:B------:R1:W-:Y:S01]  /*cd40*/  @P6 STG.E.U16 desc[UR46][R6.64+0xb0], R118 ;  /* 0x0000b07606006986 */ /* 0x0003e2000c10152e */
[----:B------:R-:W-:-:S04]  /*cd50*/  ISETP.NE.AND P6, PT, R12, RZ, PT ;  /* 0x000000ff0c00720c */ /* 0x000fc80003fc5270 */
[C---:B------:R-:W-:Y:S02]  /*cd60*/  ISETP.GT.AND P4, PT, R3.reuse, 0x80, P6 ;  /* 0x000000800300780c */ /* 0x040fe40003784270 */
[----:B------:R-:W-:-:S11]  /*cd70*/  ISETP.GT.AND P6, PT, R3, 0x88, P6 ;  /* 0x000000880300780c */ /* 0x000fd600037c4270 */
[----:B------:R1:W-:Y:S01]  /*cd80*/  @P4 STG.E.U16 desc[UR46][R10.64+0x80], R88 ;  /* 0x000080580a004986 */ /* 0x0003e2000c10152e */
[C---:B------:R-:W-:Y:S02]  /*cd90*/  ISETP.GT.AND P4, PT, R3.reuse, 0x80, P5 ;  /* 0x000000800300780c */ /* 0x040fe40002f84270 */
[----:B------:R-:W-:-:S11]  /*cda0*/  ISETP.GT.AND P5, PT, R3, 0x88, P5 ;  /* 0x000000880300780c */ /* 0x000fd60002fa4270 */
        /* <DEDUP_REMOVED lines=100> */
[----:B------:R-:W-:-:S03]  /*d3f0*/  ISETP.GT.AND P4, PT, R3, 0x80, P5 ;  /* 0x000000800300780c */ /* 0x000fc60002f84270 */
[----:B------:R1:W-:Y:S01]  /*d400*/  @P2 STG.E.U16 desc[UR46][R8.64+0xe0], R66 ;  /* 0x0000e04208002986 */ /* 0x0003e2000c10152e */
[----:B------:R-:W-:-:S03]  /*d410*/  ISETP.GT.AND P2, PT, R3, RZ, P6 ;  /* 0x000000ff0300720c */ /* 0x000fc60003744270 */
[----:B------:R1:W-:Y:S01]  /*d420*/  @P0 STG.E.U16 desc[UR46][R8.64+0xe2], R67 ;  /* 0x0000e24308000986 */ /* 0x0003e2000c10152e */
[----:B------:R-:W-:-:S03]  /*d430*/  ISETP.GT.AND P0, PT, R0, 0x81, PT ;  /* 0x000000810000780c */ /* 0x000fc60003f04270 */
[----:B------:R1:W-:Y:S01]  /*d440*/  @P3 STG.E.U16 desc[UR46][R10.64+0xf0], R68 ;  /* 0x0000f0440a003986 */ /* 0x0003e2000c10152e */
[----:B------:R-:W-:-:S03]  /*d450*/  ISETP.GT.AND P3, PT, R3, 0x8, P0 ;  /* 0x000000080300780c */ /* 0x000fc60000764270 */
[----:B------:R1:W-:Y:S01]  /*d460*/  @P4 STG.E.U16 desc[UR46][R10.64+0xf2], R69 ;  /* 0x0000f2450a004986 */ /* 0x0003e2000c10152e */
[----:B------:R-:W-:-:S03]  /*d470*/  ISETP.GT.AND P4, PT, R3, RZ, P0 ;  /* 0x000000ff0300720c */ /* 0x000fc60000784270 */
[----:B------:R1:W-:Y:S01]  /*d480*/  @P1 STG.E.U16 desc[UR46][R8.64+0xf0], R70 ;  /* 0x0000f04608001986 */ /* 0x0003e2000c10152e */
[C---:B------:R-:W-:Y:S02]  /*d490*/  ISETP.GT.AND P1, PT, R3.reuse, 0x88, P5 ;  /* 0x000000880300780c */ /* 0x040fe40002f24270 */
[----:B------:R-:W-:-:S11]  /*d4a0*/  ISETP.GT.AND P5, PT, R3, 0x8, P6 ;  /* 0x000000080300780c */ /* 0x000fd600037a4270 */
[----:B------:R1:W-:Y:S01]  /*d4b0*/  @P1 STG.E.U16 desc[UR46][R8.64+0xf2], R71 ;  /* 0x0000f24708001986 */ /* 0x0003e2000c10152e */
[----:B------:R-:W-:-:S03]  /*d4c0*/  ISETP.GT.AND P1, PT, R0, 0x88, PT ;  /* 0x000000880000780c */ /* 0x000fc60003f24270 */
[----:B------:R1:W-:Y:S01]  /*d4d0*/  @P2 STG.E.U16 desc[UR46][R4.64+0x100], R40 ;  /* 0x0001002804002986 */ /* 0x0003e2000c10152e */
[----:B------:R-:W-:Y:S02]  /*d4e0*/  ISETP.GT.AND P2, PT, R0, 0x89, PT ;  /* 0x000000890000780c */ /* 0x000fe40003f44270 */
[----:B------:R-:W-:Y:S01]  /*d4f0*/  P2R R13, PR, RZ, 0x2 ;  /* 0x00000002ff0d7803 */ /* 0x000fe20000000000 */
[----:B------:R1:W-:Y:S01]  /*d500*/  @P4 STG.E.U16 desc[UR46][R4.64+0x102], R41 ;  /* 0x0001022904004986 */ /* 0x0003e2000c10152e */
[C---:B------:R-:W-:Y:S02]  /*d510*/  ISETP.GT.AND P4, PT, R3.reuse, RZ, P1 ;  /* 0x000000ff0300720c */ /* 0x040fe40000f84270 */
[----:B------:R-:W-:Y:S01]  /*d520*/  P2R R12, PR, RZ, 0x4 ;  /* 0x00000004ff0c7803 */ /* 0x000fe20000000000 */
[----:B------:R1:W-:Y:S01]  /*d530*/  @P3 STG.E.U16 desc[UR46][R6.64+0x102], R43 ;  /* 0x0001022b06003986 */ /* 0x0003e2000c10152e */
[----:B------:R-:W-:-:S03]  /*d540*/  ISETP.GT.AND P3, PT, R3, RZ, P2 ;  /* 0x000000ff0300720c */ /* 0x000fc60001764270 */
[----:B------:R1:W-:Y:S01]  /*d550*/  @P5 STG.E.U16 desc[UR46][R6.64+0x100], R42 ;  /* 0x0001002a06005986 */ /* 0x0003e2000c10152e */
[----:B------:R-:W-:-:S05]  /*d560*/  ISETP.GT.AND P5, PT, R3, 0x8, P1 ;  /* 0x000000080300780c */ /* 0x000fca0000fa4270 */
[----:B------:R1:W-:Y:S01]  /*d570*/  @P4 STG.E.U16 desc[UR46][R4.64+0x110], R44 ;  /* 0x0001102c04004986 */ /* 0x0003e2000c10152e */
[----:B------:R-:W-:-:S03]  /*d580*/  ISETP.GT.AND P4, PT, R3, 0x8, P2 ;  /* 0x000000080300780c */ /* 0x000fc60001784270 */
[----:B------:R1:W-:Y:S01]  /*d590*/  @P3 STG.E.U16 desc[UR46][R4.64+0x112], R45 ;  /* 0x0001122d04003986 */ /* 0x0003e2000c10152e */
[----:B------:R-:W-:-:S03]  /*d5a0*/  ISETP.GT.AND P3, PT, R0, 0x90, PT ;  /* 0x000000900000780c */ /* 0x000fc60003f64270 */
[----:B------:R1:W-:Y:S01]  /*d5b0*/  @P5 STG.E.U16 desc[UR46][R6.64+0x110], R46 ;  /* 0x0001102e06005986 */ /* 0x0003e2000c10152e */
[----:B------:R-:W-:-:S05]  /*d5c0*/  ISETP.GT.AND P5, PT, R3, RZ, P3 ;  /* 0x000000ff0300720c */ /* 0x000fca0001fa4270 */
[----:B------:R1:W-:Y:S01]  /*d5d0*/  @P4 STG.E.U16 desc[UR46][R6.64+0x112], R47 ;  /* 0x0001122f06004986 */ /* 0x0003e2000c10152e */
[----:B------:R-:W-:-:S07]  /*d5e0*/  ISETP.GT.AND P4, PT, R0, 0x91, PT ;  /* 0x000000910000780c */ /* 0x000fce0003f84270 */
        /* <DEDUP_REMOVED lines=10> */
[----:B------:R-:W-:-:S04]  /*d690*/  ISETP.GT.AND P6, PT, R0, 0x99, PT ;  /* 0x000000990000780c */ /* 0x000fc80003fc4270 */
[----:B------:R-:W-:-:S13]  /*d6a0*/  ISETP.GT.AND P1, PT, R3, RZ, P6 ;  /* 0x000000ff0300720c */ /* 0x000fda0003724270 */
[----:B------:R1:W-:Y:S01]  /*d6b0*/  @P1 STG.E.U16 desc[UR46][R4.64+0x132], R53 ;  /* 0x0001323504001986 */ /* 0x0003e2000c10152e */
[----:B------:R-:W-:-:S13]  /*d6c0*/  ISETP.GT.AND P1, PT, R3, 0x8, P5 ;  /* 0x000000080300780c */ /* 0x000fda0002f24270 */
[----:B------:R1:W-:Y:S01]  /*d6d0*/  @P1 STG.E.U16 desc[UR46][R6.64+0x130], R54 ;  /* 0x0001303606001986 */ /* 0x0003e2000c10152e */
[----:B------:R-:W-:-:S13]  /*d6e0*/  ISETP.GT.AND P1, PT, R3, 0x8, P6 ;  /* 0x000000080300780c */ /* 0x000fda0003724270 */
[----:B------:R1:W-:Y:S01]  /*d6f0*/  @P1 STG.E.U16 desc[UR46][R6.64+0x132], R55 ;  /* 0x0001323706001986 */ /* 0x0003e2000c10152e */
[----:B------:R-:W-:-:S04]  /*d700*/  ISETP.GT.AND P1, PT, R0, 0x80, PT ;  /* 0x000000800000780c */ /* 0x000fc80003f24270 */
        /* <DEDUP_REMOVED lines=8> */
[----:B------:R-:W-:-:S03]  /*d790*/  ISETP.NE.AND P1, PT, R13, RZ, PT ;  /* 0x000000ff0d00720c */ /* 0x000fc60003f25270 */
[----:B------:R1:W-:Y:S01]  /*d7a0*/  @P0 STG.E.U16 desc[UR46][R8.64+0x102], R27 ;  /* 0x0001021b08000986 */ /* 0x0003e2000c10152e */
[C---:B------:R-:W-:Y:S02]  /*d7b0*/  ISETP.GT.AND P0, PT, R3.reuse, 0x80, P1 ;  /* 0x000000800300780c */ /* 0x040fe40000f04270 */
[----:B------:R-:W-:-:S11]  /*d7c0*/  ISETP.GT.AND P1, PT, R3, 0x88, P1 ;  /* 0x000000880300780c */ /* 0x000fd60000f24270 */
        /* <DEDUP_REMOVED lines=13> */
[C---:B------:R-:W-:Y:S02]  /*d8a0*/  ISETP.GT.AND P0, PT, R3.reuse, 0x80, P6 ;  /* 0x000000800300780c */ /* 0x040fe40003704270 */
[----:B------:R-:W-:Y:S01]  /*d8b0*/  ISETP.GT.AND P6, PT, R3, 0x88, P6 ;  /* 0x000000880300780c */ /* 0x000fe200037c4270 */
[----:B------:R1:W-:Y:S04]  /*d8c0*/  @P1 STG.E.U16 desc[UR46][R10.64+0x122], R33 ;  /* 0x000122210a001986 */ /* 0x0003e8000c10152e */
[----:B------:R1:W-:Y:S04]  /*d8d0*/  @P3 STG.E.U16 desc[UR46][R8.64+0x120], R34 ;  /* 0x0001202208003986 */ /* 0x0003e8000c10152e */
[----:B------:R1:W-:Y:S04]  /*d8e0*/  @P4 STG.E.U16 desc[UR46][R8.64+0x122], R35 ;  /* 0x0001222308004986 */ /* 0x0003e8000c10152e */
[----:B------:R1:W-:Y:S04]  /*d8f0*/  @P2 STG.E.U16 desc[UR46][R10.64+0x130], R36 ;  /* 0x000130240a002986 */ /* 0x0003e8000c10152e */
[----:B------:R1:W-:Y:S04]  /*d900*/  @P0 STG.E.U16 desc[UR46][R10.64+0x132], R37 ;  /* 0x000132250a000986 */ /* 0x0003e8000c10152e */
[----:B------:R1:W-:Y:S04]  /*d910*/  @P5 STG.E.U16 desc[UR46][R8.64+0x130], R38 ;  /* 0x0001302608005986 */ /* 0x0003e8000c10152e */
[----:B------:R1:W-:Y:S02]  /*d920*/  @P6 STG.E.U16 desc[UR46][R8.64+0x132], R39 ;  /* 0x0001322708006986 */ /* 0x0003e4000c10152e */
.L_x_348:
[----:B------:R-:W-:Y:S05]  /*d930*/  BSYNC B0 ;  /* 0x0000000000007941 */ /* 0x000fea0003800000 */
.L_x_32:
[----:B------:R-:W-:Y:S01]  /*d940*/  ULDC UR4, c[0x0][0xc] ;  /* 0x0000030000047ab9 */ /* 0x000fe20000000800 */
[----:B------:R-:W-:Y:S01]  /*d950*/  ULDC UR5, c[0x0][0x10] ;  /* 0x0000040000057ab9 */ /* 0x000fe20000000800 */
[----:B------:R-:W2:Y:S01]  /*d960*/  LDC R3, c[0x0][0x14] ;  /* 0x00000500ff037b82 */ /* 0x000ea20000000800 */
[----:B------:R-:W-:Y:S01]  /*d970*/  UIMAD.WIDE.U32 UR4, UR4, UR5, URZ ;  /* 0x00000005040472a5 */ /* 0x000fe2000f8e003f */
[----:B------:R-:W-:Y:S01]  /*d980*/  PRMT R0, RZ, 0x7610, R0 ;  /* 0x00007610ff007816 */ /* 0x000fe20000000000 */
[----:B------:R-:W-:Y:S01]  /*d990*/  UMOV UR40, 0xffffffff ;  /* 0xffffffff00287882 */ /* 0x000fe20000000000 */
[----:B------:R-:W-:-:S03]  /*d9a0*/  UMOV UR41, 0xffffffff ;  /* 0xffffffff00297882 */ /* 0x000fc60000000000 */
[----:B--2---:R-:W-:-:S04]  /*d9b0*/  IMAD.WIDE.U32 R16, R3, UR4, R16 ;  /* 0x0000000403107c25 */ /* 0x004fc8000f8e0010 */
[----:B------:R-:W-:Y:S01]  /*d9c0*/  IMAD R3, R3, UR5, RZ ;  /* 0x0000000503037c24 */ /* 0x000fe2000f8e02ff */
[----:B------:R-:W-:Y:S02]  /*d9d0*/  ULDC.64 UR4, c[0x0][0x650] ;  /* 0x0001940000047ab9 */ /* 0x000fe40000000a00 */
[----:B------:R-:W-:Y:S01]  /*d9e0*/  ISETP.GE.U32.AND P0, PT, R16, UR4, PT ;  /* 0x0000000410007c0c */ /* 0x000fe2000bf06070 */
[----:B------:R-:W-:-:S05]  /*d9f0*/  IMAD.IADD R17, R17, 0x1, R3 ;  /* 0x0000000111117824 */ /* 0x000fca00078e0203 */
[----:B------:R-:W-:-:S13]  /*da00*/  ISETP.GE.U32.AND.EX P0, PT, R17, UR5, PT, P0 ;  /* 0x0000000511007c0c */ /* 0x000fda000bf06100 */
[----:B------:R-:W-:Y:S05]  /*da10*/  @P0 BRA `(.L_x_349) ;  /* 0x0000000400880947 */ /* 0x000fea0003800000 */
[----:B------:R-:W2:Y:S01]  /*da20*/  S2UR UR6, SR_CTAID.X ;  /* 0x00000000000679c3 */ /* 0x000ea20000002500 */
[----:B------:R-:W-:Y:S01]  /*da30*/  ULDC.64 UR12, c[0x0][0x628] ;  /* 0x00018a00000c7ab9 */ /* 0x000fe20000000a00 */
[----:B------:R-:W-:Y:S01]  /*da40*/  ULDC UR4, c[0x0][0x150] ;  /* 0x0000540000047ab9 */ /* 0x000fe20000000800 */
[----:B------:R-:W-:Y:S01]  /*da50*/  ISETP.NE.U32.AND P0, PT, RZ, UR12, PT ;  /* 0x0000000cff007c0c */ /* 0x000fe2000bf05070 */
[----:B------:R-:W-:Y:S01]  /*da60*/  ULDC UR15, c[0x0][0x630] ;  /* 0x00018c00000f7ab9 */ /* 0x000fe20000000800 */
[C---:B------:R-:W-:Y:S01]  /*da70*/  R2UR UR16, R16.reuse ;  /* 0x00000000101072ca */ /* 0x040fe200000e0000 */
[----:B------:R-:W-:Y:S01]  /*da80*/  ULDC UR18, c[0x0][0x154] ;  /* 0x0000550000127ab9 */ /* 0x000fe20000000800 */
[----:B------:R-:W-:Y:S01]  /*da90*/  ISETP.NE.AND.EX P0, PT, RZ, UR13, PT, P0 ;  /* 0x0000000dff007c0c */ /* 0x000fe2000bf05300 */
[----:B------:R-:W0:Y:S01]  /*daa0*/  S2UR UR19, SR_CTAID.Y ;  /* 0x00000000001379c3 */ /* 0x000e220000002600 */
[----:B------:R-:W-:Y:S02]  /*dab0*/  R2UR UR17, R17 ;  /* 0x00000000111172ca */ /* 0x000fe400000e0000 */
[----:B------:R-:W-:-:S02]  /*dac0*/  R2UR UR10, R16 ;  /* 0x00000000100a72ca */ /* 0x000fc400000e0000 */
[----:B------:R-:W-:Y:S02]  /*dad0*/  R2UR UR11, R17 ;  /* 0x00000000110b72ca */ /* 0x000fe400000e0000 */
[----:B--2---:R-:W-:-:S05]  /*dae0*/  I2FP.F32.U32 R0, UR6 ;  /* 0x0000000600007c45 */ /* 0x004fca0008201000 */
[----:B------:R-:W-:-:S04]  /*daf0*/  FMUL R0, R0, UR4 ;  /* 0x0000000400007c20 */ /* 0x000fc80008400000 */
[----:B------:R2:W0:Y:S01]  /*db00*/  F2I.U32.TRUNC.NTZ R3, R0 ;  /* 0x0000000000037305 */ /* 0x000422000020f000 */
        /* <DEDUP_REMOVED lines=13> */
.L_x_350:
[----:B------:R-:W-:Y:S01]  /*dbe0*/  USHF.R.U64 UR41, UR10, UR15, UR11 ;  /* 0x0000000f0a297299 */ /* 0x000fe2000800120b */
[----:B0-2---:R-:W-:Y:S01]  /*dbf0*/  I2FP.F32.U32 R0, UR19 ;  /* 0x0000001300007c45 */ /* 0x005fe20008201000 */
[----:B------:R-:W-:Y:S01]  /*dc00*/  USHF.R.U32.HI UR4, URZ, UR15, UR11 ;  /* 0x0000000f3f047299 */ /* 0x000fe2000801160b */
[----:B------:R-:W-:Y:S01]  /*dc10*/  R2UR UR14, R3 ;  /* 0x00000000030e72ca */ /* 0x000fe200000e0000 */
[----:B------:R-:W-:Y:S02]  /*dc20*/  UIADD3 UR9, UP0, URZ, -UR41, URZ ;  /* 0x800000293f097290 */ /* 0x000fe4000ff1e03f */
[----:B------:R-:W-:Y:S01]  /*dc30*/  FMUL R0, R0, UR18 ;  /* 0x0000001200007c20 */ /* 0x000fe20008400000 */
[----:B------:R-:W-:Y:S01]  /*dc40*/  ULDC.64 UR12, c[0x0][0x620] ;  /* 0x00018800000c7ab9 */ /* 0x000fe20000000a00 */
[----:B------:R-:W-:Y:S01]  /*dc50*/  UIADD3.X UR4, URZ, ~UR4, URZ, UP0, !UPT ;  /* 0x800000043f047290 */ /* 0x000fe200087fe43f */
[----:B------:R-:W-:Y:S01]  /*dc60*/  UMOV UR10, UR16 ;  /* 0x00000010000a7c82 */ /* 0x000fe20008000000 */
[----:B------:R-:W-:-:S02]  /*dc70*/  UMOV UR11, UR17 ;  /* 0x00000011000b7c82 */ /* 0x000fc40008000000 */
[----:B------:R-:W-:Y:S01]  /*dc80*/  UIMAD UR4, UR4, UR12, URZ ;  /* 0x0000000c040472a4 */ /* 0x000fe2000f8e023f */
[----:B------:R-:W0:Y:S01]  /*dc90*/  F2I.U32.TRUNC.NTZ R0, R0 ;  /* 0x0000000000007305 */ /* 0x000e22000020f000 */
[----:B------:R-:W-:Y:S02]  /*dca0*/  UIMAD.WIDE.U32 UR10, UR9, UR12, UR10 ;  /* 0x0000000c090a72a5 */ /* 0x000fe4000f8e000a */
[----:B------:R-:W-:Y:S01]  /*dcb0*/  UIMAD UR9, UR9, UR13, UR4 ;  /* 0x0000000d090972a4 */ /* 0x000fe2000f8e0204 */
[----:B------:R-:W-:Y:S01]  /*dcc0*/  ULDC UR12, c[0x0][0x618] ;  /* 0x00018600000c7ab9 */ /* 0x000fe20000000800 */
[----:B------:R-:W-:Y:S02]  /*dcd0*/  ULDC UR21, c[0x0][0x658] ;  /* 0x0001960000157ab9 */ /* 0x000fe40000000800 */
[----:B------:R-:W-:Y:S01]  /*dce0*/  UIADD3 UR9, UR11, UR9, URZ ;  /* 0x000000090b097290 */ /* 0x000fe2000fffe03f */
[----:B------:R-:W-:Y:S01]  /*dcf0*/  UMOV UR16, 0xffffffff ;  /* 0xffffffff00107882 */ /* 0x000fe20000000000 */
[----:B------:R-:W-:Y:S01]  /*dd00*/  ULDC.64 UR4, c[0x0][0x640] ;  /* 0x0001900000047ab9 */ /* 0x000fe20000000a00 */
[----:B------:R-:W-:Y:S01]  /*dd10*/  USHF.L.U32 UR16, UR16, UR21, URZ ;  /* 0x0000001510107299 */ /* 0x000fe2000800063f */
[----:B------:R-:W-:Y:S01]  /*dd20*/  ISETP.NE.U32.AND P0, PT, RZ, UR4, PT ;  /* 0x00000004ff007c0c */ /* 0x000fe2000bf05070 */
[----:B------:R-:W-:-:S02]  /*dd30*/  USHF.R.U64 UR17, UR10, UR12, UR9 ;  /* 0x0000000c0a117299 */ /* 0x000fc40008001209 */
[----:B------:R-:W-:Y:S01]  /*dd40*/  USHF.R.U32.HI UR9, URZ, UR12, UR9 ;  /* 0x0000000c3f097299 */ /* 0x000fe20008011609 */
[----:B0-----:R-:W-:Y:S01]  /*dd50*/  R2UR UR15, R0 ;  /* 0x00000000000f72ca */ /* 0x001fe200000e0000 */
[----:B------:R-:W-:Y:S01]  /*dd60*/  ULDC UR18, c[0x0][0x608] ;  /* 0x0001820000127ab9 */ /* 0x000fe20000000800 */
[----:B------:R-:W-:Y:S01]  /*dd70*/  ULOP3.LUT UR45, URZ, UR16, URZ, 0x33, !UPT ;  /* 0x000000103f2d7292 */ /* 0x000fe2000f8e333f */
[----:B------:R-:W-:Y:S01]  /*dd80*/  ISETP.NE.AND.EX P0, PT, RZ, UR5, PT, P0 ;  /* 0x00000005ff007c0c */ /* 0x000fe2000bf05300 */
[----:B------:R-:W-:Y:S02]  /*dd90*/  USHF.R.U64 UR16, UR17, UR18, UR9 ;  /* 0x0000001211107299 */ /* 0x000fe40008001209 */
[----:B------:R-:W-:Y:S02]  /*dda0*/  USHF.R.U32.HI UR9, URZ, UR18, UR9 ;  /* 0x000000123f097299 */ /* 0x000fe40008011609 */
[----:B------:R-:W-:Y:S02]  /*ddb0*/  UIADD3 UR14, -UR14, URZ, URZ ;  /* 0x0000003f0e0e7290 */ /* 0x000fe4000fffe13f */
[----:B------:R-:W-:Y:S01]  /*ddc0*/  USHF.R.U64 UR18, UR16, UR21, UR9 ;  /* 0x0000001510127299 */ /* 0x000fe20008001209 */
[----:B------:R-:W-:Y:S01]  /*ddd0*/  UMOV UR20, 0x1 ;  /* 0x0000000100147882 */ /* 0x000fe20000000000 */
[----:B------:R-:W-:Y:S01]  /*dde0*/  ULDC UR13, c[0x0][0x144] ;  /* 0x00005100000d7ab9 */ /* 0x000fe20000000800 */
[----:B------:R-:W-:Y:S01]  /*ddf0*/  ULDC UR7, c[0x0][0x600] ;  /* 0x0001800000077ab9 */ /* 0x000fe20000000800 */
[----:B------:R-:W-:-:S02]  /*de00*/  USHF.L.U32 UR24, UR20, UR21, URZ ;  /* 0x0000001514187299 */ /* 0x000fc4000800063f */
[----:B------:R-:W-:Y:S02]  /*de10*/  USHF.R.U32.HI UR9, URZ, UR21, UR9 ;  /* 0x000000153f097299 */ /* 0x000fe40008011609 */
[----:B------:R-:W-:Y:S02]  /*de20*/  UIMAD UR21, UR13, UR14, UR6 ;  /* 0x0000000e0d1572a4 */ /* 0x000fe4000f8e0206 */
[----:B------:R-:W-:Y:S02]  /*de30*/  UIADD3 UR8, UR7, -0x1, URZ ;  /* 0xffffffff07087890 */ /* 0x000fe4000fffe03f */
[----:B------:R-:W-:Y:S01]  /*de40*/  UIADD3 UR20, -UR15, URZ, URZ ;  /* 0x0000003f0f147290 */ /* 0x000fe2000fffe13f */
[----:B------:R-:W-:Y:S01]  /*de50*/  ULDC UR25, c[0x0][0x148] ;  /* 0x0000520000197ab9 */ /* 0x000fe20000000800 */
[----:B------:R-:W-:Y:S01]  /*de60*/  ULDC UR22, c[0x0][0x648] ;  /* 0x0001920000167ab9 */ /* 0x000fe20000000800 */
[----:B------:R-:W-:Y:S01]  /*de70*/  ULDC UR23, c[0x0][0x638] ;  /* 0x00018e0000177ab9 */ /* 0x000fe20000000800 */
        /* <DEDUP_REMOVED lines=14> */
.L_x_351:
[----:B------:R-:W-:Y:S01]  /*df60*/  UISETP.NE.AND UP0, UPT, UR39, URZ, UPT ;  /* 0x0000003f2700728c */ /* 0x000fe2000bf05270 */
[----:B------:R-:W-:Y:S01]  /*df70*/  IMAD.MOV.U32 R0, RZ, RZ, 0x1 ;  /* 0x00000001ff007424 */ /* 0x000fe200078e00ff */
[----:B------:R-:W-:Y:S02]  /*df80*/  USHF.R.U64 UR4, UR6, UR22, UR9 ;  /* 0x0000001606047299 */ /* 0x000fe40008001209 */
[----:B------:R-:W-:Y:S02]  /*df90*/  ULOP3.LUT UR45, UR16, UR45, URZ, 0xc0, !UPT ;  /* 0x0000002d102d7292 */ /* 0x000fe4000f8ec03f */
[----:B------:R-:W-:Y:S02]  /*dfa0*/  UIADD3 UR5, -UR4, URZ, URZ ;  /* 0x0000003f04057290 */ /* 0x000fe4000fffe13f */
[----:B------:R-:W-:Y:S02]  /*dfb0*/  UIMAD UR45, UR24, UR4, UR45 ;  /* 0x00000004182d72a4 */ /* 0x000fe4000f8e022d */
[----:B------:R-:W-:-:S02]  /*dfc0*/  ULOP3.LUT UR8, UR17, UR8, URZ, 0xc0, !UPT ;  /* 0x0000000811087292 */ /* 0x000fc4000f8ec03f */
[----:B------:R-:W-:Y:S02]  /*dfd0*/  @UP0 UIMAD UR21, UR25, UR20, UR19 ;  /* 0x00000014191502a4 */ /* 0x000fe4000f8e0213 */
[----:B------:R-:W-:-:S03]  /*dfe0*/  UIMAD UR4, UR5, UR23, UR18 ;  /* 0x00000017050472a4 */ /* 0x000fc6000f8e0212 */
[----:B------:R-:W-:Y:S01]  /*dff0*/  ULDC UR5, c[0x0][0x610] ;  /* 0x0001840000057ab9 */ /* 0x000fe20000000800 */
[----:B------:R-:W-:Y:S02]  /*e000*/  UIMAD UR4, UR4, UR7, UR8 ;  /* 0x00000007040472a4 */ /* 0x000fe4000f8e0208 */
[----:B------:R-:W-:-:S04]  /*e010*/  UIMAD UR45, UR45, UR5, UR21 ;  /* 0x000000052d2d72a4 */ /* 0x000fc8000f8e0215 */
[----:B------:R-:W-:Y:S02]  /*e020*/  USEL UR40, UR4, UR45, !UP0 ;  /* 0x0000002d04287287 */ /* 0x000fe4000c000000 */
[----:B------:R-:W-:-:S12]  /*e030*/  USEL UR45, UR45, UR4, !UP0 ;  /* 0x000000042d2d7287 */ /* 0x000fd8000c000000 */
.L_x_349:
[----:B------:R-:W-:-:S13]  /*e040*/  LOP3.LUT P0, RZ, R0, 0xff, RZ, 0xc0, !PT ;  /* 0x000000ff00ff7812 */ /* 0x000fda000780c0ff */
[----:B------:R-:W-:Y:S05]  /*e050*/  @P0 BRA `(.L_x_352) ;  /* 0xffffff3000c80947 */ /* 0x000fea000383ffff */
[----:B------:R-:W-:Y:S05]  /*e060*/  EXIT ;  /* 0x000000000000794d */ /* 0x000fea0003800000 */
.L_x_7:
[----:B------:R-:W-:Y:S01]  /*e070*/  ULDC.64 UR4, c[0x0][0x650] ;  /* 0x0001940000047ab9 */ /* 0x000fe20000000a00 */
[----:B------:R-:W-:Y:S01]  /*e080*/  PRMT R0, RZ, 0x7610, R0 ;  /* 0x00007610ff007816 */ /* 0x000fe20000000000 */
[----:B------:R-:W-:Y:S01]  /*e090*/  IMAD.MOV.U32 R4, RZ, RZ, -0x1 ;  /* 0xffffffffff047424 */ /* 0x000fe200078e00ff */
[----:B------:R-:W-:Y:S01]  /*e0a0*/  ISETP.GE.U32.AND P0, PT, R16, UR4, PT ;  /* 0x0000000410007c0c */ /* 0x000fe2000bf06070 */
[----:B------:R-:W-:Y:S02]  /*e0b0*/  IMAD.MOV.U32 R6, RZ, RZ, -0x1 ;  /* 0xffffffffff067424 */ /* 0x000fe400078e00ff */
[----:B------:R-:W-:Y:S01]  /*e0c0*/  IMAD.MOV.U32 R8, RZ, RZ, -0x1 ;  /* 0xffffffffff087424 */ /* 0x000fe200078e00ff */
        /* <DEDUP_REMOVED lines=22> */
.L_x_354:
[----:B------:R-:W-:Y:S01]  /*e230*/  USHF.R.U64 UR4, UR14, UR19, UR15 ;  /* 0x000000130e047299 */ /* 0x000fe2000800120f */
[----:B------:R-:W-:Y:S01]  /*e240*/  R2UR UR7, R17 ;  /* 0x00000000110772ca */ /* 0x000fe200000e0000 */
[----:B------:R-:W-:Y:S02]  /*e250*/  USHF.R.U32.HI UR5, URZ, UR19, UR15 ;  /* 0x000000133f057299 */ /* 0x000fe4000801160f */
[----:B------:R-:W-:Y:S01]  /*e260*/  UIADD3 UR13, UP0, URZ, -UR4, URZ ;  /* 0x800000043f0d7290 */ /* 0x000fe2000ff1e03f */
[----:B------:R-:W-:Y:S01]  /*e270*/  ULDC.64 UR14, c[0x0][0x620] ;  /* 0x00018800000e7ab9 */ /* 0x000fe20000000a00 */
[----:B------:R-:W-:Y:S02]  /*e280*/  UMOV UR6, UR20 ;  /* 0x0000001400067c82 */ /* 0x000fe40008000000 */
[----:B------:R-:W-:Y:S02]  /*e290*/  UIADD3.X UR5, URZ, ~UR5, URZ, UP0, !UPT ;  /* 0x800000053f057290 */ /* 0x000fe400087fe43f */
[----:B------:R-:W-:-:S02]  /*e2a0*/  UISETP.NE.AND UP1, UPT, UR39, URZ, UPT ;  /* 0x0000003f2700728c */ /* 0x000fc4000bf25270 */
[----:B------:R-:W-:Y:S02]  /*e2b0*/  UIMAD UR5, UR5, UR14, URZ ;  /* 0x0000000e050572a4 */ /* 0x000fe4000f8e023f */
[----:B------:R-:W-:Y:S02]  /*e2c0*/  UIMAD.WIDE.U32 UR6, UR13, UR14, UR6 ;  /* 0x0000000e0d0672a5 */ /* 0x000fe4000f8e0006 */
[----:B------:R-:W-:Y:S01]  /*e2d0*/  UIMAD UR5, UR13, UR15, UR5 ;  /* 0x0000000f0d0572a4 */ /* 0x000fe2000f8e0205 */
[----:B------:R-:W-:Y:S02]  /*e2e0*/  ULDC UR14, c[0x0][0x608] ;  /* 0x00018200000e7ab9 */ /* 0x000fe40000000800 */
[----:B------:R-:W-:Y:S01]  /*e2f0*/  ULDC UR13, c[0x0][0x618] ;  /* 0x00018600000d7ab9 */ /* 0x000fe20000000800 */
[----:B------:R-:W-:Y:S01]  /*e300*/  UIADD3 UR5, UR7, UR5, URZ ;  /* 0x0000000507057290 */ /* 0x000fe2000fffe03f */
[----:B------:R-:W-:Y:S01]  /*e310*/  ULDC UR22, c[0x0][0x658] ;  /* 0x0001960000167ab9 */ /* 0x000fe20000000800 */
[----:B------:R-:W-:-:S02]  /*e320*/  @UP1 UIMAD UR8, UR11, UR12, UR10 ;  /* 0x0000000c0b0812a4 */ /* 0x000fc4000f8e020a */
[----:B------:R-:W-:Y:S02]  /*e330*/  USHF.R.U64 UR17, UR6, UR13, UR5 ;  /* 0x0000000d06117299 */ /* 0x000fe40008001205 */
[----:B------:R-:W-:Y:S01]  /*e340*/  USHF.R.U32.HI UR5, URZ, UR13, UR5 ;  /* 0x0000000d3f057299 */ /* 0x000fe20008011605 */
[----:B------:R-:W-:Y:S01]  /*e350*/  ULDC.64 UR6, c[0x0][0x640] ;  /* 0x0001900000067ab9 */ /* 0x000fe20000000a00 */
[----:B------:R-:W-:Y:S01]  /*e360*/  UMOV UR10, 0xffffffff ;  /* 0xffffffff000a7882 */ /* 0x000fe20000000000 */
[----:B------:R-:W-:Y:S01]  /*e370*/  ISETP.NE.U32.AND P0, PT, RZ, UR6, PT ;  /* 0x00000006ff007c0c */ /* 0x000fe2000bf05070 */
[----:B------:R-:W-:Y:S02]  /*e380*/  USHF.R.U64 UR18, UR17, UR14, UR5 ;  /* 0x0000000e11127299 */ /* 0x000fe40008001205 */
[----:B------:R-:W-:Y:S01]  /*e390*/  USHF.R.U32.HI UR5, URZ, UR14, UR5 ;  /* 0x0000000e3f057299 */ /* 0x000fe20008011605 */
[----:B------:R-:W-:Y:S01]  /*e3a0*/  ISETP.NE.AND.EX P0, PT, RZ, UR7, PT, P0 ;  /* 0x00000007ff007c0c */ /* 0x000fe2000bf05300 */
[----:B------:R-:W-:-:S02]  /*e3b0*/  USHF.L.U32 UR11, UR10, UR22, URZ ;  /* 0x000000160a0b7299 */ /* 0x000fc4000800063f */
[----:B------:R-:W-:Y:S01]  /*e3c0*/  USHF.R.U64 UR19, UR18, UR22, UR5 ;  /* 0x0000001612137299 */ /* 0x000fe20008001205 */
[----:B------:R-:W-:Y:S01]  /*e3d0*/  ULDC UR20, c[0x0][0x600] ;  /* 0x0001800000147ab9 */ /* 0x000fe20000000800 */
[----:B------:R-:W-:Y:S02]  /*e3e0*/  USHF.R.U32.HI UR10, URZ, UR22, UR5 ;  /* 0x000000163f0a7299 */ /* 0x000fe40008011605 */
[----:B------:R-:W-:Y:S02]  /*e3f0*/  UIADD3 UR21, UR20, -0x1, URZ ;  /* 0xffffffff14157890 */ /* 0x000fe4000fffe03f */
[----:B------:R-:W-:Y:S01]  /*e400*/  ULOP3.LUT UR26, URZ, UR11, URZ, 0x33, !UPT ;  /* 0x0000000b3f1a7292 */ /* 0x000fe2000f8e333f */
        /* <DEDUP_REMOVED lines=17> */
.L_x_355:
[----:B------:R-:W-:Y:S01]  /*e520*/  USHF.R.U64 UR6, UR5, UR23, UR10 ;  /* 0x0000001705067299 */ /* 0x000fe2000800120a */
[----:B------:R-:W-:Y:S01]  /*e530*/  IMAD.MOV.U32 R0, RZ, RZ, 0x1 ;  /* 0x00000001ff007424 */ /* 0x000fe200078e00ff */
[----:B------:R-:W-:Y:S01]  /*e540*/  USHF.L.U32 UR25, UR25, UR22, URZ ;  /* 0x0000001619197299 */ /* 0x000fe2000800063f */
[----:B------:R-:W-:Y:S01]  /*e550*/  IMAD.U32 R8, RZ, RZ, UR4 ;  /* 0x00000004ff087e24 */ /* 0x000fe2000f8e00ff */
[----:B------:R-:W-:Y:S02]  /*e560*/  ULOP3.LUT UR5, UR18, UR26, URZ, 0xc0, !UPT ;  /* 0x0000001a12057292 */ /* 0x000fe4000f8ec03f */
[----:B------:R-:W-:Y:S02]  /*e570*/  UIADD3 UR7, -UR6, URZ, URZ ;  /* 0x0000003f06077290 */ /* 0x000fe4000fffe13f */
[----:B------:R-:W-:Y:S02]  /*e580*/  UIMAD UR6, UR25, UR6, UR5 ;  /* 0x00000006190672a4 */ /* 0x000fe4000f8e0205 */
[----:B------:R-:W-:-:S02]  /*e590*/  ULOP3.LUT UR17, UR17, UR21, URZ, 0xc0, !UPT ;  /* 0x0000001511117292 */ /* 0x000fc4000f8ec03f */
[----:B------:R-:W-:Y:S02]  /*e5a0*/  UIMAD UR5, UR7, UR24, UR19 ;  /* 0x00000018070572a4 */ /* 0x000fe4000f8e0213 */
[----:B------:R-:W-:Y:S01]  /*e5b0*/  UISETP.NE.AND UP0, UPT, UR39, URZ, UPT ;  /* 0x0000003f2700728c */ /* 0x000fe2000bf05270 */
[----:B------:R-:W-:Y:S01]  /*e5c0*/  ULDC UR7, c[0x0][0x610] ;  /* 0x0001840000077ab9 */ /* 0x000fe20000000800 */
[----:B------:R-:W-:Y:S02]  /*e5d0*/  UIMAD UR5, UR5, UR20, UR17 ;  /* 0x00000014050572a4 */ /* 0x000fe4000f8e0211 */
[----:B------:R-:W-:-:S04]  /*e5e0*/  UIMAD UR8, UR6, UR7, UR8 ;  /* 0x00000007060872a4 */ /* 0x000fc8000f8e0208 */
[----:B------:R-:W-:Y:S02]  /*e5f0*/  USEL UR6, UR5, UR8, !UP0 ;  /* 0x0000000805067287 */ /* 0x000fe4000c000000 */
[----:B------:R-:W-:-:S04]  /*e600*/  USEL UR8, UR8, UR5, !UP0 ;  /* 0x0000000508087287 */ /* 0x000fc8000c000000 */
[----:B------:R-:W-:Y:S02]  /*e610*/  IMAD.U32 R6, RZ, RZ, UR6 ;  /* 0x00000006ff067e24 */ /* 0x000fe4000f8e00ff */
[----:B------:R-:W-:-:S07]  /*e620*/  IMAD.U32 R4, RZ, RZ, UR8 ;  /* 0x00000008ff047e24 */ /* 0x000fce000f8e00ff */
.L_x_353:
[----:B------:R-:W-:-:S08]  /*e630*/  NOP ;  /* 0x0000000000007918 */ /* 0x000fd00000000000 */
[----:B------:R-:W0:-:S00]  /*e640*/  USETMAXREG.DEALLOC.CTAPOOL 0x28 ;  /* 0x00000028000079c8 */ /* 0x000e0000080e0500 */
[----:B------:R-:W-:-:S13]  /*e650*/  ISETP.NE.AND P0, PT, RZ, UR9, PT ;  /* 0x00000009ff007c0c */ /* 0x000fda000bf05270 */
[----:B------:R-:W-:Y:S05]  /*e660*/  @P0 EXIT ;  /* 0x000000000000094d */ /* 0x000fea0003800000 */
[----:B0-----:R-:W-:Y:S01]  /*e670*/  LOP3.LUT P0, RZ, R0, 0xff, RZ, 0xc0, !PT ;  /* 0x000000ff00ff7812 */ /* 0x001fe2000780c0ff */
[----:B------:R-:W-:Y:S02]  /*e680*/  IMAD.MOV.U32 R11, RZ, RZ, 0x1 ;  /* 0x00000001ff0b7424 */ /* 0x000fe400078e00ff */
[----:B------:R-:W-:-:S10]  /*e690*/  IMAD.MOV.U32 R10, RZ, RZ, RZ ;  /* 0x000000ffff0a7224 */ /* 0x000fd400078e00ff */
[----:B------:R-:W-:Y:S05]  /*e6a0*/  @!P0 BRA `(.L_x_356) ;  /* 0x0000000c00588947 */ /* 0x000fea0003800000 */
[----:B------:R-:W0:Y:S01]  /*e6b0*/  S2R R3, SR_CgaCtaId ;  /* 0x0000000000037919 */ /* 0x000e220000008800 */
[----:B------:R-:W-:Y:S01]  /*e6c0*/  ULDC UR4, c[0x0][0x28c] ;  /* 0x0000a30000047ab9 */ /* 0x000fe20000000800 */
[----:B------:R-:W-:Y:S01]  /*e6d0*/  ULDC UR5, c[0x0][0x600] ;  /* 0x0001800000057ab9 */ /* 0x000fe20000000800 */
[----:B------:R-:W-:Y:S01]  /*e6e0*/  UIADD3 UR9, UR4, 0x3f, URZ ;  /* 0x0000003f04097890 */ /* 0x000fe2000fffe03f */
[----:B------:R-:W-:Y:S01]  /*e6f0*/  BSSY B0, `(.L_x_356) ;  /* 0x00000d1000007945 */ /* 0x000fe20003800000 */
[----:B------:R-:W-:Y:S01]  /*e700*/  ULDC UR7, c[0x0][0x658] ;  /* 0x0001960000077ab9 */ /* 0x000fe20000000800 */
[----:B------:R-:W-:Y:S01]  /*e710*/  UMOV UR10, 0x1 ;  /* 0x00000001000a7882 */ /* 0x000fe20000000000 */
[----:B------:R-:W-:Y:S01]  /*e720*/  UIADD3 UR4, UR5, -0x1, URZ ;  /* 0xffffffff05047890 */ /* 0x000fe2000fffe03f */
[----:B------:R-:W-:Y:S01]  /*e730*/  IMAD.MOV.U32 R0, RZ, RZ, 0x1 ;  /* 0x00000001ff007424 */ /* 0x000fe200078e00ff */
[----:B------:R-:W-:Y:S01]  /*e740*/  UMOV UR8, 0xffffffff ;  /* 0xffffffff00087882 */ /* 0x000fe20000000000 */
[----:B------:R-:W-:Y:S01]  /*e750*/  USHF.L.U32 UR5, UR10, UR7, URZ ;  /* 0x000000070a057299 */ /* 0x000fe2000800063f */
[----:B------:R-:W-:Y:S01]  /*e760*/  IMAD.MOV.U32 R11, RZ, RZ, 0x1 ;  /* 0x00000001ff0b7424 */ /* 0x000fe200078e00ff */
[----:B------:R-:W-:Y:S01]  /*e770*/  USHF.R.S32.HI UR10, URZ, 0x1f, UR9 ;  /* 0x0000001f3f0a7899 */ /* 0x000fe20008011409 */
[----:B------:R-:W-:Y:S01]  /*e780*/  IMAD.MOV.U32 R10, RZ, RZ, RZ ;  /* 0x000000ffff0a7224 */ /* 0x000fe200078e00ff */
[----:B------:R-:W-:Y:S01]  /*e790*/  ULDC UR6, c[0x0][0xc] ;  /* 0x0000030000067ab9 */ /* 0x000fe20000000800 */
[----:B------:R-:W-:-:S02]  /*e7a0*/  USHF.L.U32 UR11, UR8, UR7, URZ ;  /* 0x00000007080b7299 */ /* 0x000fc4000800063f */
[----:B------:R-:W-:Y:S01]  /*e7b0*/  ULEA.HI UR10, UR10, UR9, URZ, 0x6 ;  /* 0x000000090a0a7291 */ /* 0x000fe2000f8f303f */
[----:B------:R-:W-:Y:S01]  /*e7c0*/  ULDC UR7, c[0x0][0x10] ;  /* 0x0000040000077ab9 */ /* 0x000fe20000000800 */
[----:B------:R-:W-:Y:S01]  /*e7d0*/  ULDC UR8, c[0x0][0x14] ;  /* 0x0000050000087ab9 */ /* 0x000fe20000000800 */
[----:B------:R-:W-:Y:S02]  /*e7e0*/  UIMAD.WIDE.U32 UR6, UR6, UR7, URZ ;  /* 0x00000007060672a5 */ /* 0x000fe4000f8e003f */
[----:B------:R-:W-:Y:S02]  /*e7f0*/  USHF.R.S32.HI UR18, URZ, 0x6, UR10 ;  /* 0x000000063f127899 */ /* 0x000fe4000801140a */
[----:B------:R-:W-:Y:S02]  /*e800*/  UIMAD.WIDE.U32 UR22, UR6, UR8, URZ ;  /* 0x00000008061672a5 */ /* 0x000fe4000f8e003f */
[----:B------:R-:W-:Y:S02]  /*e810*/  UIMAD UR13, UR7, UR8, URZ ;  /* 0x00000008070d72a4 */ /* 0x000fe4000f8e023f */
[----:B------:R-:W-:-:S02]  /*e820*/  ULOP3.LUT UR21, UR38, 0x2, URZ, 0xfc, !UPT ;  /* 0x0000000226157892 */ /* 0x000fc4000f8efc3f */
[----:B------:R-:W-:Y:S01]  /*e830*/  ULOP3.LUT UR19, URZ, UR11, URZ, 0x33, !UPT ;  /* 0x0000000b3f137292 */ /* 0x000fe2000f8e333f */
[----:B0-----:R-:W-:Y:S01]  /*e840*/  LOP3.LUT R3, R3, 0x1, RZ, 0xc0, !PT ;  /* 0x0000000103037812 */ /* 0x001fe200078ec0ff */
[----:B------:R-:W-:Y:S02]  /*e850*/  UIADD3 UR13, UR23, UR13, URZ ;  /* 0x0000000d170d7290 */ /* 0x000fe4000fffe03f */
[----:B------:R-:W-:Y:S01]  /*e860*/  UIADD3 UR26, UR18, 0x1, URZ ;  /* 0x00000001121a7890 */ /* 0x000fe2000fffe03f */
[----:B------:R-:W-:-:S11]  /*e870*/  ULDC.64 UR24, c[0x0][0x198] ;  /* 0x0000660000187ab9 */ /* 0x000fd60000000a00 */
.L_x_367:
[----:B------:R-:W-:-:S03]  /*e880*/  UMOV UR6, 0xffffffff ;  /* 0xffffffff00067882 */ /* 0x000fc60000000000 */
[----:B------:R-:W-:Y:S05]  /*e890*/  BRA.DIV UR6, `(.L_x_357) ;  /* 0x0000000e06cc7947 */ /* 0x000fea000b800000 */
[----:B------:R-:W-:-:S13]  /*e8a0*/  ELECT P6, URZ, PT ;  /* 0x00000000003f782f */ /* 0x000fda00038c0000 */
.L_x_378:
[----:B------:R-:W0:Y:S01]  /*e8b0*/  LDC R5, c[0x0][0x28c] ;  /* 0x0000a300ff057b82 */ /* 0x000e220000000800 */
[----:B------:R-:W-:Y:S01]  /*e8c0*/  BSSY B1, `(.L_x_358) ;  /* 0x000003b000017945 */ /* 0x000fe20003800000 */
[----:B0-----:R-:W-:-:S13]  /*e8d0*/  ISETP.LT.OR P6, PT, R5, 0x1, !P6 ;  /* 0x000000010500780c */ /* 0x001fda00077c1670 */
[----:B------:R-:W-:Y:S05]  /*e8e0*/  @P6 BRA `(.L_x_359) ;  /* 0x0000000000e06947 */ /* 0x000fea0003800000 */
[----:B------:R-:W-:Y:S02]  /*e8f0*/  IMAD R5, R6, 0x2, R3 ;  /* 0x0000000206057824 */ /* 0x000fe400078e0203 */
[----:B------:R-:W-:Y:S02]  /*e900*/  IMAD.SHL.U32 R12, R4, 0x100, RZ ;  /* 0x00000100040c7824 */ /* 0x000fe400078e00ff */
[----:B------:R-:W-:Y:S02]  /*e910*/  IMAD.MOV.U32 R15, RZ, RZ, RZ ;  /* 0x000000ffff0f7224 */ /* 0x000fe400078e00ff */
[----:B------:R-:W-:Y:S02]  /*e920*/  IMAD.U32 R18, RZ, RZ, UR26 ;  /* 0x0000001aff127e24 */ /* 0x000fe4000f8e00ff */
[----:B------:R-:W-:Y:S02]  /*e930*/  IMAD.MOV.U32 R4, RZ, RZ, R11 ;  /* 0x000000ffff047224 */ /* 0x000fe400078e000b */
[----:B------:R-:W-:-:S02]  /*e940*/  IMAD.MOV.U32 R6, RZ, RZ, R10 ;  /* 0x000000ffff067224 */ /* 0x000fc400078e000a */
[----:B------:R-:W-:-:S07]  /*e950*/  IMAD R9, R5, 0x50, RZ ;  /* 0x0000005005097824 */ /* 0x000fce00078e02ff */
.L_x_362:
[----:B------:R-:W0:Y:S01]  /*e960*/  S2R R14, SR_CgaCtaId ;  /* 0x00000000000e7919 */ /* 0x000e220000008800 */
[----:B------:R-:W-:Y:S02]  /*e970*/  MOV R5, 0x400 ;  /* 0x0000040000057802 */ /* 0x000fe40000000f00 */
[----:B------:R-:W-:-:S13]  /*e980*/  LOP3.LUT P1, RZ, R2, 0x7f, RZ, 0xc0, !PT ;  /* 0x0000007f02ff7812 */ /* 0x000fda000782c0ff */
[----:B------:R-:W1:Y:S01]  /*e990*/  @!P1 LDC R7, c[0x0][0x500] ;  /* 0x00014000ff079b82 */ /* 0x000e620000000800 */
[----:B0-----:R-:W-:Y:S02]  /*e9a0*/  LEA R13, R14, R5, 0x18 ;  /* 0x000000050e0d7211 */ /* 0x001fe400078ec0ff */
[----:B------:R-:W-:-:S03]  /*e9b0*/  SHF.L.U32 R5, R4, 0x1f, RZ ;  /* 0x0000001f04057819 */ /* 0x000fc600000006ff */
[----:B------:R-:W-:-:S04]  /*e9c0*/  IMAD R14, R6, 0x8, R13 ;  /* 0x00000008060e7824 */ /* 0x000fc800078e020d */
[----:B------:R-:W0:Y:S02]  /*e9d0*/  SYNCS.PHASECHK.TRANS64.TRYWAIT P0, [R14+URZ+0x20], R5 ;  /* 0x000020050e0075a7 */ /* 0x000e24000800017f */
[----:B01----:R-:W-:Y:S05]  /*e9e0*/  @!P0 BRA `(.L_x_360) ;  /* 0x0000000c00988947 */ /* 0x003fea0003800000 */
.L_x_379:
[----:B------:R-:W-:Y:S01]  /*e9f0*/  UPRMT UR6, UR21, 0x9910, URZ ;  /* 0x0000991015067896 */ /* 0x000fe2000800003f */
[----:B------:R1:W-:Y:S03]  /*ea00*/  @!P1 SYNCS.ARRIVE.TRANS64 RZ, [R14+URZ], R7 ;  /* 0x000000070eff99a7 */ /* 0x0003e6000800003f */
[----:B------:R-:W-:-:S06]  /*ea10*/  UISETP.NE.AND UP0, UPT, UR6, 0x2, UPT ;  /* 0x000000020600788c */ /* 0x000fcc000bf05270 */
[----:B------:R-:W-:-:S13]  /*ea20*/  PLOP3.LUT P0, PT, PT, PT, UP0, 0x80, 0x0 ;  /* 0x000000000000781c */ /* 0x000fda0003f0f008 */
[----:B-1----:R-:W-:Y:S05]  /*ea30*/  @P0 BRA `(.L_x_361) ;  /* 0x0000000000040947 */ /* 0x002fea0003800000 */
[----:B------:R-:W-:Y:S01]  /*ea40*/  BPT.TRAP 0x1 ;  /* 0x000000040000795c */ /* 0x000fe20000300000 */
.L_x_361:
[----:B0-----:R-:W-:Y:S01]  /*ea50*/  IMAD R5, R6, 0x2, R3 ;  /* 0x0000000206057824 */ /* 0x001fe200078e0203 */
[----:B------:R-:W-:Y:S01]  /*ea60*/  R2UR UR9, R14 ;  /* 0x000000000e0972ca */ /* 0x000fe200000e0000 */
[--C-:B------:R-:W-:Y:S01]  /*ea70*/  IMAD R7, R6, 0x8000, R13.reuse ;  /* 0x0000800006077824 */ /* 0x100fe200078e020d */
[----:B------:R-:W-:Y:S01]  /*ea80*/  UIADD3 UR6, UP0, UR24, 0xf0, URZ ;  /* 0x000000f018067890 */ /* 0x000fe2000ff1e03f */
[----:B------:R-:W-:Y:S01]  /*ea90*/  IMAD R5, R5, 0x1400, RZ ;  /* 0x0000140005057824 */ /* 0x000fe200078e02ff */
[----:B------:R-:W-:Y:S01]  /*eaa0*/  R2UR UR11, R12 ;  /* 0x000000000c0b72ca */ /* 0x000fe200000e0000 */
[----:B------:R-:W-:Y:S01]  /*eab0*/  VIADD R18, R18, 0xffffffff ;  /* 0xffffffff12127836 */ /* 0x000fe20000000000 */
[----:B------:R-:W-:Y:S01]  /*eac0*/  R2UR UR7, R7 ;  /* 0x00000000070772ca */ /* 0x000fe200000e0000 */
[----:B------:R-:W-:Y:S01]  /*ead0*/  IMAD R5, R5, 0x2, R13 ;  /* 0x0000000205057824 */ /* 0x000fe200078e020d */
[----:B------:R-:W-:Y:S01]  /*eae0*/  R2UR UR10, R15 ;  /* 0x000000000f0a72ca */ /* 0x000fe200000e0000 */
[----:B------:R-:W-:Y:S01]  /*eaf0*/  UIADD3 UR28, UP1, UR24, 0x1f0, URZ ;  /* 0x000001f0181c7890 */ /* 0x000fe2000ff3e03f */
[----:B------:R-:W-:Y:S01]  /*eb00*/  R2UR UR12, R8 ;  /* 0x00000000080c72ca */ /* 0x000fe200000e0000 */
[----:B------:R-:W-:Y:S01]  /*eb10*/  VIADD R6, R6, 0x1 ;  /* 0x0000000106067836 */ /* 0x000fe20000000000 */
[----:B------:R-:W-:Y:S01]  /*eb20*/  R2UR UR8, R5 ;  /* 0x00000000050872ca */ /* 0x000fe200000e0000 */
[----:B------:R-:W-:Y:S01]  /*eb30*/  UIADD3.X UR29, URZ, UR25, URZ, UP1, !UPT ;  /* 0x000000193f1d7290 */ /* 0x000fe20008ffe43f */
[----:B------:R-:W-:Y:S01]  /*eb40*/  R2UR UR20, R9 ;  /* 0x00000000091472ca */ /* 0x000fe200000e0000 */
[----:B------:R-:W-:Y:S01]  /*eb50*/  UMOV UR14, 0x0 ;  /* 0x00000000000e7882 */ /* 0x000fe20000000000 */
[----:B------:R-:W-:Y:S01]  /*eb60*/  ISETP.GT.AND P1, PT, R18, 0x1, PT ;  /* 0x000000011200780c */ /* 0x000fe20003f24270 */
[----:B------:R-:W-:Y:S01]  /*eb70*/  UMOV UR15, 0x10000000 ;  /* 0x10000000000f7882 */ /* 0x000fe20000000000 */
[C---:B------:R-:W-:Y:S01]  /*eb80*/  ISETP.NE.AND P0, PT, R6.reuse, 0x4, PT ;  /* 0x000000040600780c */ /* 0x040fe20003f05270 */
[----:B------:R-:W-:Y:S01]  /*eb90*/  UIADD3 UR16, UR7, 0x100, URZ ;  /* 0x0000010007107890 */ /* 0x000fe2000fffe03f */
[----:B------:R-:W-:Y:S01]  /*eba0*/  VIADD R15, R15, 0x40 ;  /* 0x000000400f0f7836 */ /* 0x000fe20000000000 */
[----:B------:R-:W-:Y:S01]  /*ebb0*/  UIADD3.X UR7, URZ, UR25, URZ, UP0, !UPT ;  /* 0x000000193f077290 */ /* 0x000fe200087fe43f */
[----:B------:R-:W-:Y:S01]  /*ebc0*/  SEL R5, RZ, 0x1, P0 ;  /* 0x00000001ff057807 */ /* 0x000fe20000000000 */
[----:B------:R-:W-:Y:S01]  /*ebd0*/  UMOV UR27, 0x30000 ;  /* 0x00030000001b7882 */ /* 0x000fe20000000000 */
[----:B------:R-:W-:Y:S01]  /*ebe0*/  SEL R6, R6, RZ, P0 ;  /* 0x000000ff06067207 */ /* 0x000fe20000000000 */
[----:B------:R-:W-:Y:S01]  /*ebf0*/  UIADD3 UR17, UR8, 0x20100, URZ ;  /* 0x0002010008117890 */ /* 0x000fe2000fffe03f */
[----:B------:R-:W-:-:S02]  /*ec00*/  LOP3.LUT R4, R4, R5, RZ, 0x3c, !PT ;  /* 0x0000000504047212 */ /* 0x000fc400078e3cff */
[----:B------:R-:W-:Y:S02]  /*ec10*/  UMOV UR8, UR16 ;  /* 0x0000001000087c82 */ /* 0x000fe40008000000 */
[----:B------:R0:W-:Y:S02]  /*ec20*/  UTMALDG.3D [UR8], [UR6], desc[UR14] ;  /* 0x00000e08060075b4 */ /* 0x0001e40008011000 */
[----:B0-----:R-:W-:Y:S01]  /*ec30*/  UMOV UR8, UR17 ;  /* 0x0000001100087c82 */ /* 0x001fe20008000000 */
[----:B------:R-:W-:Y:S02]  /*ec40*/  UMOV UR11, UR20 ;  /* 0x00000014000b7c82 */ /* 0x000fe40008000000 */
[----:B------:R0:W-:Y:S02]  /*ec50*/  UTMALDG.3D.MULTICAST [UR8], [UR28], UR27, desc[UR14] ;  /* 0x00000e081c0073b4 */ /* 0x0001e4000801181b */
[----:B0-----:R-:W-:Y:S05]  /*ec60*/  @P1 BRA `(.L_x_362) ;  /* 0xfffffffc003c1947 */ /* 0x001fea000383ffff */
.L_x_359:
[----:B------:R-:W-:Y:S05]  /*ec70*/  BSYNC B1 ;  /* 0x0000000000017941 */ /* 0x000fea0003800000 */
.L_x_358:
[----:B------:R-:W-:Y:S01]  /*ec80*/  LOP3.LUT P2, RZ, R0, 0xff, RZ, 0xc0, !PT ;  /* 0x000000ff00ff7812 */ /* 0x000fe2000784c0ff */
[----:B------:R-:W-:Y:S01]  /*ec90*/  VIADD R10, R10, UR18 ;  /* 0x000000120a0a7c36 */ /* 0x000fe20008000000 */
[----:B------:R-:W-:Y:S01]  /*eca0*/  ULDC.64 UR6, c[0x0][0x650] ;  /* 0x0001940000067ab9 */ /* 0x000fe20000000a00 */
[----:B------:R-:W-:Y:S01]  /*ecb0*/  IMAD.U32 R6, RZ, RZ, UR18 ;  /* 0x00000012ff067e24 */ /* 0x000fe2000f8e00ff */
[----:B------:R-:W-:Y:S01]  /*ecc0*/  BSSY B1, `(.L_x_363) ;  /* 0x0000071000017945 */ /* 0x000fe20003800000 */
[----:B------:R-:W-:Y:S01]  /*ecd0*/  IMAD.MOV.U32 R8, RZ, RZ, -0x1 ;  /* 0xffffffffff087424 */ /* 0x000fe200078e00ff */
[----:B------:R-:W-:Y:S02]  /*ece0*/  SHF.R.U32.HI R0, RZ, 0x2, R10 ;  /* 0x00000002ff007819 */ /* 0x000fe4000001160a */
[----:B------:R-:W-:Y:S02]  /*ecf0*/  ISETP.GT.U32.AND P0, PT, R10, 0x3, PT ;  /* 0x000000030a00780c */ /* 0x000fe40003f04070 */
[----:B------:R-:W-:-:S02]  /*ed00*/  LOP3.LUT R0, R0, 0x1, RZ, 0xc0, !PT ;  /* 0x0000000100007812 */ /* 0x000fc400078ec0ff */
[----:B------:R-:W-:Y:S01]  /*ed10*/  ISETP.LT.U32.AND P0, PT, R6, 0x4, P0 ;  /* 0x000000040600780c */ /* 0x000fe20000701070 */
[----:B------:R-:W0:Y:S01]  /*ed20*/  @P2 S2R R5, SR_CgaCtaId ;  /* 0x0000000000052919 */ /* 0x000e220000008800 */
[----:B------:R-:W-:Y:S01]  /*ed30*/  @P2 MOV R4, 0x400 ;  /* 0x0000040000042802 */ /* 0x000fe20000000f00 */
[----:B------:R-:W-:Y:S01]  /*ed40*/  IMAD.MOV.U32 R6, RZ, RZ, -0x1 ;  /* 0xffffffffff067424 */ /* 0x000fe200078e00ff */
[----:B------:R-:W-:Y:S01]  /*ed50*/  ISETP.NE.U32.AND P1, PT, R0, 0x1, PT ;  /* 0x000000010000780c */ /* 0x000fe20003f25070 */
[----:B------:R-:W-:Y:S01]  /*ed60*/  IMAD.U32 R0, RZ, RZ, UR18 ;  /* 0x00000012ff007e24 */ /* 0x000fe2000f8e00ff */
[----:B------:R-:W-:-:S04]  /*ed70*/  LOP3.LUT R10, R10, 0x3, RZ, 0xc0, !PT ;  /* 0x000000030a0a7812 */ /* 0x000fc800078ec0ff */
[----:B------:R-:W-:Y:S02]  /*ed80*/  ISETP.GT.U32.AND P1, PT, R0, 0x3, !P1 ;  /* 0x000000030000780c */ /* 0x000fe40004f24070 */
[----:B------:R-:W-:Y:S02]  /*ed90*/  SEL R0, RZ, 0x1, !P0 ;  /* 0x00000001ff007807 */ /* 0x000fe40004000000 */
[----:B0-----:R-:W-:Y:S02]  /*eda0*/  @P2 LEA R4, R5, R4, 0x18 ;  /* 0x0000000405042211 */ /* 0x001fe400078ec0ff */
[----:B------:R-:W-:Y:S02]  /*edb0*/  PRMT R5, RZ, 0x7610, R5 ;  /* 0x00007610ff057816 */ /* 0x000fe40000000005 */
[----:B------:R0:W-:Y:S01]  /*edc0*/  @P2 SYNCS.ARRIVE.TRANS64.A1T0 RZ, [R4+URZ+0x58], RZ ;  /* 0x000058ff04ff29a7 */ /* 0x0001e2000810003f */
[----:B------:R-:W-:-:S04]  /*edd0*/  IADD3 R16, P2, R16, UR22, RZ ;  /* 0x0000001610107c10 */ /* 0x000fc8000ff5e0ff */
[----:B------:R-:W-:Y:S02]  /*ede0*/  IADD3.X R17, R17, UR13, RZ, P2, !PT ;  /* 0x0000000d11117c10 */ /* 0x000fe400097fe4ff */
[----:B------:R-:W-:Y:S02]  /*edf0*/  ISETP.GE.U32.AND P2, PT, R16, UR6, PT ;  /* 0x0000000610007c0c */ /* 0x000fe4000bf46070 */
[----:B0-----:R-:W-:Y:S02]  /*ee00*/  SEL R4, RZ, 0x1, !P1 ;  /* 0x00000001ff047807 */ /* 0x001fe40004800000 */
[----:B------:R-:W-:Y:S02]  /*ee10*/  ISETP.GE.U32.AND.EX P0, PT, R17, UR7, PT, P2 ;  /* 0x0000000711007c0c */ /* 0x000fe4000bf06120 */
[--C-:B------:R-:W-:Y:S01]  /*ee20*/  LOP3.LUT R11, R4, R11, R0.reuse, 0x96, !PT ;  /* 0x0000000b040b7212 */ /* 0x100fe200078e9600 */
[----:B------:R-:W-:Y:S01]  /*ee30*/  IMAD.MOV.U32 R4, RZ, RZ, -0x1 ;  /* 0xffffffffff047424 */ /* 0x000fe200078e00ff */
[----:B------:R-:W-:-:S09]  /*ee40*/  PRMT R0, RZ, 0x7610, R0 ;  /* 0x00007610ff007816 */ /* 0x000fd20000000000 */
[----:B------:R-:W-:Y:S05]  /*ee50*/  @P0 BRA `(.L_x_364) ;  /* 0x00000004005c0947 */ /* 0x000fea0003800000 */
[----:B------:R-:W-:Y:S01]  /*ee60*/  ULDC.64 UR6, c[0x0][0x628] ;  /* 0x00018a0000067ab9 */ /* 0x000fe20000000a00 */
[----:B------:R-:W0:Y:S01]  /*ee70*/  S2R R13, SR_CTAID.X ;  /* 0x00000000000d7919 */ /* 0x000e220000002500 */
[----:B------:R-:W-:Y:S01]  /*ee80*/  ISETP.NE.U32.AND P0, PT, RZ, UR6, PT ;  /* 0x00000006ff007c0c */ /* 0x000fe2000bf05070 */
[----:B------:R-:W-:Y:S01]  /*ee90*/  ULDC UR9, c[0x0][0x630] ;  /* 0x00018c0000097ab9 */ /* 0x000fe20000000800 */
[----:B------:R-:W-:Y:S01]  /*eea0*/  IMAD.MOV.U32 R4, RZ, RZ, R16 ;  /* 0x000000ffff047224 */ /* 0x000fe200078e0010 */
[----:B------:R-:W1:Y:S01]  /*eeb0*/  S2R R12, SR_CTAID.Y ;  /* 0x00000000000c7919 */ /* 0x000e620000002600 */
[----:B------:R-:W-:Y:S01]  /*eec0*/  ISETP.NE.AND.EX P0, PT, RZ, UR7, PT, P0 ;  /* 0x00000007ff007c0c */ /* 0x000fe2000bf05300 */
[----:B------:R-:W-:-:S12]  /*eed0*/  IMAD.MOV.U32 R5, RZ, RZ, R17 ;  /* 0x000000ffff057224 */ /* 0x000fd800078e0011 */
[----:B------:R-:W-:Y:S05]  /*eee0*/  @!P0 BRA `(.L_x_365) ;  /* 0x0000000000288947 */ /* 0x000fea0003800000 */
[----:B------:R-:W-:Y:S02]  /*eef0*/  ULDC UR8, c[0x0][0x634] ;  /* 0x00018d0000087ab9 */ /* 0x000fe40000000800 */
[----:B------:R-:W-:-:S05]  /*ef00*/  IADD3 R9, P0, R16, UR8, RZ ;  /* 0x0000000810097c10 */ /* 0x000fca000ff1e0ff */
[----:B------:R-:W-:-:S04]  /*ef10*/  IMAD.X R15, RZ, RZ, R17, P0 ;  /* 0x000000ffff0f7224 */ /* 0x000fc800000e0611 */
[----:B------:R-:W-:-:S04]  /*ef20*/  IMAD.WIDE.U32 R6, R15, UR6, RZ ;  /* 0x000000060f067c25 */ /* 0x000fc8000f8e00ff */
[----:B------:R-:W-:-:S04]  /*ef30*/  IMAD.WIDE.U32 R6, P0, R9, UR7, R6 ;  /* 0x0000000709067c25 */ /* 0x000fc8000f800006 */
[----:B------:R-:W-:-:S04]  /*ef40*/  IMAD.WIDE.U32 R8, R9, UR6, RZ ;  /* 0x0000000609087c25 */ /* 0x000fc8000f8e00ff */
[----:B------:R-:W-:Y:S01]  /*ef50*/  IMAD.X R5, RZ, RZ, RZ, P0 ;  /* 0x000000ffff057224 */ /* 0x000fe200000e06ff */
[----:B------:R-:W-:Y:S01]  /*ef60*/  IADD3 RZ, P0, R9, R6, RZ ;  /* 0x0000000609ff7210 */ /* 0x000fe20007f1e0ff */
[----:B------:R-:W-:-:S04]  /*ef70*/  IMAD.MOV.U32 R4, RZ, RZ, R7 ;  /* 0x000000ffff047224 */ /* 0x000fc800078e0007 */
[----:B------:R-:W-:-:S08]  /*ef80*/  IMAD.WIDE.U32.X R4, R15, UR7, R4, P0 ;  /* 0x000000070f047c25 */ /* 0x000fd000080e0404 */
.L_x_365:
[--C-:B------:R-:W-:Y:S01]  /*ef90*/  SHF.R.U64 R8, R4, UR9, R5.reuse ;  /* 0x0000000904087c19 */ /* 0x100fe20008001205 */
[----:B------:R-:W-:Y:S01]  /*efa0*/  ULDC.64 UR6, c[0x0][0x620] ;  /* 0x0001880000067ab9 */ /* 0x000fe20000000a00 */
[----:B------:R-:W-:Y:S01]  /*efb0*/  SHF.R.U32.HI R4, RZ, UR9, R5 ;  /* 0x00000009ff047c19 */ /* 0x000fe20008011605 */
[----:B------:R-:W2:Y:S01]  /*efc0*/  LDC R20, c[0x0][0x144] ;  /* 0x00005100ff147b82 */ /* 0x000ea20000000800 */
[----:B------:R-:W-:Y:S01]  /*efd0*/  IADD3 R7, P0, RZ, -R8, RZ ;  /* 0x80000008ff077210 */ /* 0x000fe20007f1e0ff */
[----:B------:R-:W-:Y:S01]  /*efe0*/  ULDC.64 UR10, c[0x0][0x640] ;  /* 0x00019000000a7ab9 */ /* 0x000fe20000000a00 */
[----:B------:R-:W-:Y:S01]  /*eff0*/  ULDC UR8, c[0x0][0x608] ;  /* 0x0001820000087ab9 */ /* 0x000fe20000000800 */
[----:B------:R-:W-:Y:S02]  /*f000*/  UISETP.NE.AND UP0, UPT, UR39, URZ, UPT ;  /* 0x0000003f2700728c */ /* 0x000fe4000bf05270 */
[----:B------:R-:W-:Y:S01]  /*f010*/  IMAD.X R4, RZ, RZ, ~R4, P0 ;  /* 0x000000ffff047224 */ /* 0x000fe200000e0e04 */
[----:B------:R-:W-:Y:S01]  /*f020*/  ISETP.NE.U32.AND P0, PT, RZ, UR10, PT ;  /* 0x0000000aff007c0c */ /* 0x000fe2000bf05070 */
[----:B------:R-:W3:Y:S02]  /*f030*/  LDC R15, c[0x0][0x148] ;  /* 0x00005200ff0f7b82 */ /* 0x000ee40000000800 */
[----:B------:R-:W-:Y:S01]  /*f040*/  IMAD R6, R4, UR6, RZ ;  /* 0x0000000604067c24 */ /* 0x000fe2000f8e02ff */
[----:B------:R-:W-:Y:S01]  /*f050*/  ISETP.NE.AND.EX P0, PT, RZ, UR11, PT, P0 ;  /* 0x0000000bff007c0c */ /* 0x000fe2000bf05300 */
[----:B------:R-:W-:Y:S01]  /*f060*/  IMAD.WIDE.U32 R4, R7, UR6, R16 ;  /* 0x0000000607047c25 */ /* 0x000fe2000f8e0010 */
[----:B------:R-:W-:Y:S01]  /*f070*/  ULDC UR6, c[0x0][0x150] ;  /* 0x0000540000067ab9 */ /* 0x000fe20000000800 */
[----:B------:R-:W-:-:S02]  /*f080*/  PLOP3.LUT P2, PT, PT, PT, UP0, 0x80, 0x0 ;  /* 0x000000000000781c */ /* 0x000fc40003f4f008 */
[----:B------:R-:W-:Y:S01]  /*f090*/  IMAD R7, R7, UR7, R6 ;  /* 0x0000000707077c24 */ /* 0x000fe2000f8e0206 */
[----:B0-----:R-:W-:Y:S01]  /*f0a0*/  I2FP.F32.U32 R6, R13 ;  /* 0x0000000d00067245 */ /* 0x001fe20000201000 */
[----:B------:R-:W-:Y:S02]  /*f0b0*/  ULDC UR7, c[0x0][0x154] ;  /* 0x0000550000077ab9 */ /* 0x000fe40000000800 */
[----:B------:R-:W-:Y:S02]  /*f0c0*/  IMAD.IADD R5, R5, 0x1, R7 ;  /* 0x0000000105057824 */ /* 0x000fe400078e0207 */
[----:B------:R-:W-:Y:S01]  /*f0d0*/  FMUL R6, R6, UR6 ;  /* 0x0000000606067c20 */ /* 0x000fe20008400000 */
[----:B------:R-:W-:Y:S02]  /*f0e0*/  ULDC UR6, c[0x0][0x618] ;  /* 0x0001860000067ab9 */ /* 0x000fe40000000800 */
[--C-:B------:R-:W-:Y:S02]  /*f0f0*/  SHF.R.U64 R9, R4, UR6, R5.reuse ;  /* 0x0000000604097c19 */ /* 0x100fe40008001205 */
[----:B-1----:R-:W-:Y:S01]  /*f100*/  I2FP.F32.U32 R4, R12 ;  /* 0x0000000c00047245 */ /* 0x002fe20000201000 */
[----:B------:R-:W0:Y:S04]  /*f110*/  F2I.U32.TRUNC.NTZ R6, R6 ;  /* 0x0000000600067305 */ /* 0x000e28000020f000 */
[----:B------:R-:W-:Y:S01]  /*f120*/  FMUL R7, R4, UR7 ;  /* 0x0000000704077c20 */ /* 0x000fe20008400000 */
[----:B------:R-:W-:Y:S01]  /*f130*/  SHF.R.U32.HI R4, RZ, UR6, R5 ;  /* 0x00000006ff047c19 */ /* 0x000fe20008011605 */
[----:B------:R-:W-:-:S02]  /*f140*/  ULDC UR6, c[0x0][0x658] ;  /* 0x0001960000067ab9 */ /* 0x000fc40000000800 */
[----:B------:R1:W4:Y:S01]  /*f150*/  F2I.U32.TRUNC.NTZ R19, R7 ;  /* 0x0000000700137305 */ /* 0x000322000020f000 */
[--C-:B------:R-:W-:Y:S02]  /*f160*/  SHF.R.U64 R18, R9, UR8, R4.reuse ;  /* 0x0000000809127c19 */ /* 0x100fe40008001204 */
[----:B------:R-:W-:Y:S01]  /*f170*/  SHF.R.U32.HI R5, RZ, UR8, R4 ;  /* 0x00000008ff057c19 */ /* 0x000fe20008011604 */
[----:B0-----:R-:W-:-:S03]  /*f180*/  IMAD.MOV R4, RZ, RZ, -R6 ;  /* 0x000000ffff047224 */ /* 0x001fc600078e0a06 */
[--C-:B------:R-:W-:Y:S02]  /*f190*/  SHF.R.U64 R14, R18, UR6, R5.reuse ;  /* 0x00000006120e7c19 */ /* 0x100fe40008001205 */
[----:B------:R-:W-:Y:S01]  /*f1a0*/  SHF.R.U32.HI R6, RZ, UR6, R5 ;  /* 0x00000006ff067c19 */ /* 0x000fe20008011605 */
[----:B--2---:R-:W-:Y:S02]  /*f1b0*/  IMAD R21, R20, R4, R13 ;  /* 0x0000000414157224 */ /* 0x004fe400078e020d */
[----:B------:R-:W-:Y:S02]  /*f1c0*/  IMAD.MOV.U32 R4, RZ, RZ, R14 ;  /* 0x000000ffff047224 */ /* 0x000fe400078e000e */
[----:B------:R-:W-:Y:S01]  /*f1d0*/  IMAD.MOV.U32 R5, RZ, RZ, R6 ;  /* 0x000000ffff057224 */ /* 0x000fe200078e0006 */
[----:B-1--4-:R-:W-:Y:S06]  /*f1e0*/  @!P0 BRA `(.L_x_366) ;  /* 0x0000000000288947 */ /* 0x012fec0003800000 */
[----:B------:R-:W-:Y:S02]  /*f1f0*/  ULDC UR6, c[0x0][0x64c] ;  /* 0x0001930000067ab9 */ /* 0x000fe40000000800 */
[----:B------:R-:W-:-:S05]  /*f200*/  IADD3 R5, P0, R14, UR6, RZ ;  /* 0x000000060e057c10 */ /* 0x000fca000ff1e0ff */
[----:B------:R-:W-:-:S04]  /*f210*/  IMAD.X R13, RZ, RZ, R6, P0 ;  /* 0x000000ffff0d7224 */ /* 0x000fc800000e0606 */
[----:B------:R-:W-:-:S04]  /*f220*/  IMAD.WIDE.U32 R6, R13, UR10, RZ ;  /* 0x0000000a0d067c25 */ /* 0x000fc8000f8e00ff */
[----:B------:R-:W-:-:S04]  /*f230*/  IMAD.WIDE.U32 R6, P0, R5, UR11, R6 ;  /* 0x0000000b05067c25 */ /* 0x000fc8000f800006 */
[----:B------:R-:W-:-:S04]  /*f240*/  IMAD.WIDE.U32 R4, R5, UR10, RZ ;  /* 0x0000000a05047c25 */ /* 0x000fc8000f8e00ff */
[----:B------:R-:W-:Y:S01]  /*f250*/  IMAD.MOV.U32 R4, RZ, RZ, R7 ;  /* 0x000000ffff047224 */ /* 0x000fe200078e0007 */
[----:B------:R-:W-:Y:S01]  /*f260*/  IADD3 RZ, P1, R5, R6, RZ ;  /* 0x0000000605ff7210 */ /* 0x000fe20007f3e0ff */
[----:B------:R-:W-:-:S04]  /*f270*/  IMAD.X R5, RZ, RZ, RZ, P0 ;  /* 0x000000ffff057224 */ /* 0x000fc800000e06ff */
[----:B------:R-:W-:-:S08]  /*f280*/  IMAD.WIDE.U32.X R4, R13, UR11, R4, P1 ;  /* 0x0000000b0d047c25 */ /* 0x000fd000088e0404 */
.L_x_366:
[----:B------:R-:W-:Y:S01]  /*f290*/  ULDC UR6, c[0x0][0x648] ;  /* 0x0001920000067ab9 */ /* 0x000fe20000000800 */
[----:B------:R-:W-:Y:S01]  /*f2a0*/  LOP3.LUT R18, R18, UR19, RZ, 0xc0, !PT ;  /* 0x0000001312127c12 */ /* 0x000fe2000f8ec0ff */
[----:B------:R-:W-:Y:S01]  /*f2b0*/  IMAD.MOV R19, RZ, RZ, -R19 ;  /* 0x000000ffff137224 */ /* 0x000fe200078e0a13 */
[----:B------:R-:W-:Y:S01]  /*f2c0*/  SHF.R.U64 R5, R4, UR6, R5 ;  /* 0x0000000604057c19 */ /* 0x000fe20008001205 */
[----:B------:R-:W-:Y:S01]  /*f2d0*/  ULDC UR6, c[0x0][0x638] ;  /* 0x00018e0000067ab9 */ /* 0x000fe20000000800 */
[----:B------:R-:W-:Y:S01]  /*f2e0*/  UISETP.NE.AND UP0, UPT, UR39, URZ, UPT ;  /* 0x0000003f2700728c */ /* 0x000fe2000bf05270 */
[----:B------:R-:W-:Y:S01]  /*f2f0*/  LOP3.LUT R9, R9, UR4, RZ, 0xc0, !PT ;  /* 0x0000000409097c12 */ /* 0x000fe2000f8ec0ff */
[----:B---3--:R-:W-:Y:S01]  /*f300*/  @P2 IMAD R21, R15, R19, R12 ;  /* 0x000000130f152224 */ /* 0x008fe200078e020c */
[----:B------:R-:W-:Y:S01]  /*f310*/  ULDC UR7, c[0x0][0x610] ;  /* 0x0001840000077ab9 */ /* 0x000fe20000000800 */
[----:B------:R-:W-:Y:S02]  /*f320*/  IMAD.MOV R7, RZ, RZ, -R5 ;  /* 0x000000ffff077224 */ /* 0x000fe400078e0a05 */
[----:B------:R-:W-:Y:S01]  /*f330*/  IMAD R4, R5, UR5, R18 ;  /* 0x0000000505047c24 */ /* 0x000fe2000f8e0212 */
[----:B------:R-:W-:Y:S01]  /*f340*/  PLOP3.LUT P0, PT, PT, PT, UP0, 0x40, 0x0 ;  /* 0x000000000000781c */ /* 0x000fe20003f0e808 */
[----:B------:R-:W-:Y:S01]  /*f350*/  IMAD R14, R7, UR6, R14 ;  /* 0x00000006070e7c24 */ /* 0x000fe2000f8e020e */
[----:B------:R-:W-:Y:S01]  /*f360*/  ULDC UR6, c[0x0][0x600] ;  /* 0x0001800000067ab9 */ /* 0x000fe20000000800 */
[----:B------:R-:W-:Y:S01]  /*f370*/  IMAD R4, R4, UR7, R21 ;  /* 0x0000000704047c24 */ /* 0x000fe2000f8e0215 */
[----:B------:R-:W-:Y:S01]  /*f380*/  PLOP3.LUT P1, PT, PT, PT, UP0, 0x40, 0x0 ;  /* 0x000000000000781c */ /* 0x000fe20003f2e808 */
[----:B------:R-:W-:-:S02]  /*f390*/  IMAD R7, R14, UR6, R9 ;  /* 0x000000060e077c24 */ /* 0x000fc4000f8e0209 */
[----:B------:R-:W-:-:S03]  /*f3a0*/  IMAD.MOV.U32 R5, RZ, RZ, 0x1 ;  /* 0x00000001ff057424 */ /* 0x000fc600078e00ff */
[----:B------:R-:W-:Y:S02]  /*f3b0*/  SEL R6, R7, R4, P0 ;  /* 0x0000000407067207 */ /* 0x000fe40000000000 */
[----:B------:R-:W-:-:S07]  /*f3c0*/  SEL R4, R4, R7, P1 ;  /* 0x0000000704047207 */ /* 0x000fce0000800000 */
.L_x_364:
[----:B------:R-:W-:Y:S05]  /*f3d0*/  BSYNC B1 ;  /* 0x0000000000017941 */ /* 0x000fea0003800000 */
.L_x_363:
[----:B------:R-:W-:-:S13]  /*f3e0*/  LOP3.LUT P0, RZ, R5, 0xff, RZ, 0xc0, !PT ;  /* 0x000000ff05ff7812 */ /* 0x000fda000780c0ff */
[----:B------:R-:W-:Y:S05]  /*f3f0*/  @P0 BRA `(.L_x_367) ;  /* 0xfffffff400200947 */ /* 0x000fea000383ffff */
[----:B------:R-:W-:Y:S05]  /*f400*/  BSYNC B0 ;  /* 0x0000000000007941 */ /* 0x000fea0003800000 */
.L_x_356:
[----:B------:R-:W-:-:S03]  /*f410*/  UMOV UR6, 0xffffffff ;  /* 0xffffffff00067882 */ /* 0x000fc60000000000 */
[----:B------:R-:W-:Y:S05]  /*f420*/  BRA.DIV UR6, `(.L_x_368) ;  /* 0x00000006061c7947 */ /* 0x000fea000b800000 */
[----:B------:R-:W-:-:S13]  /*f430*/  ELECT P6, URZ, PT ;  /* 0x00000000003f782f */ /* 0x000fda00038c0000 */
.L_x_382:
[----:B------:R-:W-:Y:S04]  /*f440*/  BSSY B0, `(.L_x_369) ;  /* 0x000002c000007945 */ /* 0x000fe80003800000 */
[----:B------:R-:W-:Y:S05]  /*f450*/  @!P6 BRA `(.L_x_370) ;  /* 0x0000000000a8e947 */ /* 0x000fea0003800000 */
[----:B------:R-:W-:-:S04]  /*f460*/  ULOP3.LUT UR6, UR38, 0x2, URZ, 0xfc, !UPT ;  /* 0x0000000226067892 */ /* 0x000fc8000f8efc3f */
[----:B------:R-:W-:-:S06]  /*f470*/  UISETP.NE.AND UP0, UPT, UR6, 0x3, UPT ;  /* 0x000000030600788c */ /* 0x000fcc000bf05270 */
[----:B------:R-:W-:-:S13]  /*f480*/  PLOP3.LUT P0, PT, PT, PT, UP0, 0x80, 0x0 ;  /* 0x000000000000781c */ /* 0x000fda0003f0f008 */
[----:B------:R-:W-:Y:S05]  /*f490*/  @!P0 BRA `(.L_x_371) ;  /* 0x0000000000048947 */ /* 0x000fea0003800000 */
[----:B------:R-:W-:Y:S01]  /*f4a0*/  BPT.TRAP 0x1 ;  /* 0x000000040000795c */ /* 0x000fe20000300000 */
.L_x_371:
[----:B------:R-:W0:Y:S01]  /*f4b0*/  S2R R3, SR_CgaCtaId ;  /* 0x0000000000037919 */ /* 0x000e220000008800 */
[----:B------:R-:W-:Y:S02]  /*f4c0*/  MOV R0, 0x400 ;  /* 0x0000040000007802 */ /* 0x000fe40000000f00 */
[----:B------:R-:W-:Y:S02]  /*f4d0*/  SHF.L.U32 R2, R11, 0x1f, RZ ;  /* 0x0000001f0b027819 */ /* 0x000fe400000006ff */
[----:B0-----:R-:W-:-:S05]  /*f4e0*/  LEA R3, R3, R0, 0x18 ;  /* 0x0000000003037211 */ /* 0x001fca00078ec0ff */
[----:B------:R-:W-:-:S04]  /*f4f0*/  VIADD R3, R3, 0x20 ;  /* 0x0000002003037836 */ /* 0x000fc80000000000 */
[C---:B------:R-:W-:Y:S02]  /*f500*/  IMAD R5, R10.reuse, 0x8, R3 ;  /* 0x000000080a057824 */ /* 0x040fe400078e0203 */
[----:B------:R-:W-:Y:S02]  /*f510*/  VIADD R10, R10, 0x1 ;  /* 0x000000010a0a7836 */ /* 0x000fe40000000000 */
[----:B------:R-:W0:Y:S03]  /*f520*/  SYNCS.PHASECHK.TRANS64.TRYWAIT P0, [R5+URZ], R2 ;  /* 0x00000002050075a7 */ /* 0x000e26000800017f */
[----:B------:R-:W-:-:S04]  /*f530*/  ISETP.NE.AND P1, PT, R10, 0x4, PT ;  /* 0x000000040a00780c */ /* 0x000fc80003f25270 */
[----:B------:R-:W-:Y:S02]  /*f540*/  SEL R0, RZ, 0x1, P1 ;  /* 0x00000001ff007807 */ /* 0x000fe40000800000 */
[----:B------:R-:W-:Y:S02]  /*f550*/  SEL R10, R10, RZ, P1 ;  /* 0x000000ff0a0a7207 */ /* 0x000fe40000800000 */
[----:B------:R-:W-:-:S03]  /*f560*/  LOP3.LUT R11, R11, R0, RZ, 0x3c, !PT ;  /* 0x000000000b0b7212 */ /* 0x000fc600078e3cff */
[----:B------:R-:W-:Y:S01]  /*f570*/  IMAD R7, R10, 0x8, R3 ;  /* 0x000000080a077824 */ /* 0x000fe200078e0203 */
[----:B------:R-:W-:Y:S01]  /*f580*/  SHF.L.U32 R4, R11, 0x1f, RZ ;  /* 0x0000001f0b047819 */ /* 0x000fe200000006ff */
[----:B0-----:R-:W-:Y:S06]  /*f590*/  @!P0 BRA `(.L_x_372) ;  /* 0x0000000000e08947 */ /* 0x001fec0003800000 */
.L_x_383:
[----:B------:R-:W1:Y:S01]  /*f5a0*/  SYNCS.PHASECHK.TRANS64.TRYWAIT P0, [R7+URZ], R4 ;  /* 0x00000004070075a7 */ /* 0x000e62000800017f */
[----:B------:R-:W-:-:S05]  /*f5b0*/  VIADD R0, R10, 0x1 ;  /* 0x000000010a007836 */ /* 0x000fca0000000000 */
[----:B------:R-:W-:-:S04]  /*f5c0*/  ISETP.NE.AND P1, PT, R0, 0x4, PT ;  /* 0x000000040000780c */ /* 0x000fc80003f25270 */
[----:B0-----:R-:W-:Y:S02]  /*f5d0*/  SEL R2, RZ, 0x1, P1 ;  /* 0x00000001ff027807 */ /* 0x001fe40000800000 */
[----:B------:R-:W-:Y:S02]  /*f5e0*/  SEL R0, R0, RZ, P1 ;  /* 0x000000ff00007207 */ /* 0x000fe40000800000 */
[----:B------:R-:W-:-:S03]  /*f5f0*/  LOP3.LUT R11, R11, R2, RZ, 0x3c, !PT ;  /* 0x000000020b0b7212 */ /* 0x000fc600078e3cff */
[----:B------:R-:W-:Y:S01]  /*f600*/  IMAD R6, R0, 0x8, R3 ;  /* 0x0000000800067824 */ /* 0x000fe200078e0203 */
[----:B------:R-:W-:Y:S01]  /*f610*/  SHF.L.U32 R5, R11, 0x1f, RZ ;  /* 0x0000001f0b057819 */ /* 0x000fe200000006ff */
[----:B-1----:R-:W-:Y:S06]  /*f620*/  @!P0 BRA `(.L_x_373) ;  /* 0x0000000000d08947 */ /* 0x002fec0003800000 */
.L_x_384:
[----:B------:R-:W1:Y:S01]  /*f630*/  SYNCS.PHASECHK.TRANS64.TRYWAIT P0, [R6+URZ], R5 ;  /* 0x00000005060075a7 */ /* 0x000e62000800017f */
[----:B------:R-:W-:-:S05]  /*f640*/  VIADD R0, R0, 0x1 ;  /* 0x0000000100007836 */ /* 0x000fca0000000000 */
[----:B------:R-:W-:-:S04]  /*f650*/  ISETP.NE.AND P1, PT, R0, 0x4, PT ;  /* 0x000000040000780c */ /* 0x000fc80003f25270 */
[----:B------:R-:W-:Y:S02]  /*f660*/  SEL R2, RZ, 0x1, P1 ;  /* 0x00000001ff027807 */ /* 0x000fe40000800000 */
[----:B------:R-:W-:Y:S02]  /*f670*/  SEL R0, R0, RZ, P1 ;  /* 0x000000ff00007207 */ /* 0x000fe40000800000 */
[----:B------:R-:W-:Y:S01]  /*f680*/  LOP3.LUT R2, R11, R2, RZ, 0x3c, !PT ;  /* 0x000000020b027212 */ /* 0x000fe200078e3cff */
[----:B-1----:R-:W-:Y:S06]  /*f690*/  @!P0 BRA `(.L_x_374) ;  /* 0x0000000000c88947 */ /* 0x002fec0003800000 */
.L_x_385:
[----:B------:R-:W-:Y:S01]  /*f6a0*/  IMAD R3, R0, 0x8, R3 ;  /* 0x0000000800037824 */ /* 0x000fe200078e0203 */
[----:B------:R-:W-:-:S07]  /*f6b0*/  SHF.L.U32 R0, R2, 0x1f, RZ ;  /* 0x0000001f02007819 */ /* 0x000fce00000006ff */
.L_x_375:
[----:B--2---:R2:W3:Y:S02]  /*f6c0*/  SYNCS.PHASECHK.TRANS64.TRYWAIT P0, [R3+URZ], R0 ;  /* 0x00000000030075a7 */ /* 0x0044e4000800017f */
[----:B---3--:R-:W-:Y:S05]  /*f6d0*/  @!P0 NANOSLEEP.SYNCS 0x989680 ;  /* 0x009896800000895d */ /* 0x008fea0003900000 */
[----:B------:R-:W3:Y:S02]  /*f6e0*/  @!P0 SYNCS.PHASECHK.TRANS64 P0, [R3+URZ], R0 ;  /* 0x00000000030085a7 */ /* 0x000ee4000800007f */
[----:B---3--:R-:W-:Y:S05]  /*f6f0*/  @!P0 BRA `(.L_x_375) ;  /* 0xfffffffc00f08947 */ /* 0x008fea000383ffff */
.L_x_370:
[----:B------:R-:W-:Y:S05]  /*f700*/  BSYNC B0 ;  /* 0x0000000000007941 */ /* 0x000fea0003800000 */
.L_x_369:
[----:B------:R-:W-:Y:S05]  /*f710*/  EXIT ;  /* 0x000000000000794d */ /* 0x000fea0003800000 */
.L_x_21:
[----:B---3--:R3:W4:Y:S02]  /*f720*/  SYNCS.PHASECHK.TRANS64.TRYWAIT P1, [R3+URZ], R0 ;  /* 0x00000000030075a7 */ /* 0x008724000802017f */
[----:B----4-:R-:W-:Y:S05]  /*f730*/  @!P1 NANOSLEEP.SYNCS 0x989680 ;  /* 0x009896800000995d */ /* 0x010fea0003900000 */
[----:B------:R-:W4:Y:S02]  /*f740*/  @!P1 SYNCS.PHASECHK.TRANS64 P1, [R3+URZ], R0 ;  /* 0x00000000030095a7 */ /* 0x000f24000802007f */
[----:B----4-:R-:W-:Y:S05]  /*f750*/  @!P1 BRA `(.L_x_21) ;  /* 0xfffffffc00f09947 */ /* 0x010fea000383ffff */
[----:B------:R-:W-:Y:S05]  /*f760*/  BRA `(.L_x_20) ;  /* 0xffffff1c00c07947 */ /* 0x000fea000383ffff */
.L_x_26:
[----:B-1----:R-:W-:-:S04]  /*f770*/  IMAD.U32 R4, RZ, RZ, UR4 ;  /* 0x00000004ff047e24 */ /* 0x002fc8000f8e00ff */
[----:B------:R1:W2:Y:S03]  /*f780*/  SYNCS.PHASECHK.TRANS64.TRYWAIT P1, [R4+URZ], R3 ;  /* 0x00000003040075a7 */ /* 0x0002a6000802017f */
[----:B--2---:R-:W-:Y:S05]  /*f790*/  @!P1 NANOSLEEP.SYNCS 0x989680 ;  /* 0x009896800000995d */ /* 0x004fea0003900000 */
[----:B------:R-:W2:Y:S02]  /*f7a0*/  @!P1 SYNCS.PHASECHK.TRANS64 P1, [R4+URZ], R3 ;  /* 0x00000003040095a7 */ /* 0x000ea4000802007f */
[----:B--2---:R-:W-:Y:S05]  /*f7b0*/  @!P1 BRA `(.L_x_26) ;  /* 0xfffffffc00ec9947 */ /* 0x004fea000383ffff */
[----:B------:R-:W-:Y:S05]  /*f7c0*/  BRA `(.L_x_25) ;  /* 0xffffff2c00f87947 */ /* 0x000fea000383ffff */
.L_x_357:
[----:B------:R-:W-:Y:S01]  /*f7d0*/  BSSY B1, `(.L_x_376) ;  /* 0x0000006000017945 */ /* 0x000fe20003800000 */
[----:B------:R-:W-:-:S07]  /*f7e0*/  IMAD.MOV.U32 R15, RZ, RZ, -0x1 ;  /* 0xffffffffff0f7424 */ /* 0x000fce00078e00ff */
[----:B------:R-:W-:Y:S05]  /*f7f0*/  WARPSYNC.COLLECTIVE R15, `(.L_x_377) ;  /* 0x000000000f0c7348 */ /* 0x000fea0003c00000 */
[----:B------:R-:W-:Y:S02]  /*f800*/  ELECT P6, UR62, PT ;  /* 0x00000000003e782f */ /* 0x000fe400038c0000 */
[----:B------:R-:W-:Y:S01]  /*f810*/  MOV R14, UR62 ;  /* 0x0000003e000e7c02 */ /* 0x000fe20008000f00 */
[----:B------:R-:W-:Y:S10]  /*f820*/  ENDCOLLECTIVE ;  /* 0x000000000000791b */ /* 0x000ff40003800000 */
.L_x_377:
[----:B------:R-:W-:Y:S05]  /*f830*/  BSYNC B1 ;  /* 0x0000000000017941 */ /* 0x000fea0003800000 */
.L_x_376:
[----:B------:R-:W-:Y:S05]  /*f840*/  BRA `(.L_x_378) ;  /* 0xfffffff000187947 */ /* 0x000fea000383ffff */
.L_x_360:
[----:B0-----:R0:W1:Y:S02]  /*f850*/  SYNCS.PHASECHK.TRANS64.TRYWAIT P0, [R14+URZ+0x20], R5 ;  /* 0x000020050e0075a7 */ /* 0x001064000800017f */
[----:B-1----:R-:W-:Y:S05]  /*f860*/  @!P0 NANOSLEEP.SYNCS 0x989680 ;  /* 0x009896800000895d */ /* 0x002fea0003900000 */
[----:B------:R-:W1:Y:S02]  /*f870*/  @!P0 SYNCS.PHASECHK.TRANS64 P0, [R14+URZ+0x20], R5 ;  /* 0x000020050e0085a7 */ /* 0x000e64000800007f */
[----:B-1----:R-:W-:Y:S05]  /*f880*/  @!P0 BRA `(.L_x_360) ;  /* 0xfffffffc00f08947 */ /* 0x002fea000383ffff */
[----:B------:R-:W-:Y:S05]  /*f890*/  BRA `(.L_x_379) ;  /* 0xfffffff000547947 */ /* 0x000fea000383ffff */
.L_x_368:
[----:B------:R-:W-:Y:S01]  /*f8a0*/  BSSY B0, `(.L_x_380) ;  /* 0x0000006000007945 */ /* 0x000fe20003800000 */
[----:B------:R-:W-:-:S07]  /*f8b0*/  IMAD.MOV.U32 R15, RZ, RZ, -0x1 ;  /* 0xffffffffff0f7424 */ /* 0x000fce00078e00ff */
[----:B------:R-:W-:Y:S05]  /*f8c0*/  WARPSYNC.COLLECTIVE R15, `(.L_x_381) ;  /* 0x000000000f0c7348 */ /* 0x000fea0003c00000 */
[----:B------:R-:W-:Y:S02]  /*f8d0*/  ELECT P6, UR62, PT ;  /* 0x00000000003e782f */ /* 0x000fe400038c0000 */
[----:B------:R-:W-:Y:S01]  /*f8e0*/  MOV R14, UR62 ;  /* 0x0000003e000e7c02 */ /* 0x000fe20008000f00 */
[----:B------:R-:W-:Y:S10]  /*f8f0*/  ENDCOLLECTIVE ;  /* 0x000000000000791b */ /* 0x000ff40003800000 */
.L_x_381:
[----:B------:R-:W-:Y:S05]  /*f900*/  BSYNC B0 ;  /* 0x0000000000007941 */ /* 0x000fea0003800000 */
.L_x_380:
[----:B------:R-:W-:Y:S05]  /*f910*/  BRA `(.L_x_382) ;  /* 0xfffffff800c87947 */ /* 0x000fea000383ffff */
.L_x_372:
[----:B0-----:R0:W1:Y:S02]  /*f920*/  SYNCS.PHASECHK.TRANS64.TRYWAIT P0, [R5+URZ], R2 ;  /* 0x00000002050075a7 */ /* 0x001064000800017f */
[----:B-1----:R-:W-:Y:S05]  /*f930*/  @!P0 NANOSLEEP.SYNCS 0x989680 ;  /* 0x009896800000895d */ /* 0x002fea0003900000 */
[----:B------:R-:W1:Y:S02]  /*f940*/  @!P0 SYNCS.PHASECHK.TRANS64 P0, [R5+URZ], R2 ;  /* 0x00000002050085a7 */ /* 0x000e64000800007f */
[----:B-1----:R-:W-:Y:S05]  /*f950*/  @!P0 BRA `(.L_x_372) ;  /* 0xfffffffc00f08947 */ /* 0x002fea000383ffff */
[----:B------:R-:W-:Y:S05]  /*f960*/  BRA `(.L_x_383) ;  /* 0xfffffffc000c7947 */ /* 0x000fea000383ffff */
.L_x_373:
[----:B0-----:R0:W1:Y:S02]  /*f970*/  SYNCS.PHASECHK.TRANS64.TRYWAIT P0, [R7+URZ], R4 ;  /* 0x00000004070075a7 */ /* 0x001064000800017f */
[----:B-1----:R-:W-:Y:S05]  /*f980*/  @!P0 NANOSLEEP.SYNCS 0x989680 ;  /* 0x009896800000895d */ /* 0x002fea0003900000 */
[----:B------:R-:W1:Y:S02]  /*f990*/  @!P0 SYNCS.PHASECHK.TRANS64 P0, [R7+URZ], R4 ;  /* 0x00000004070085a7 */ /* 0x000e64000800007f */
[----:B-1----:R-:W-:Y:S05]  /*f9a0*/  @!P0 BRA `(.L_x_373) ;  /* 0xfffffffc00f08947 */ /* 0x002fea000383ffff */
[----:B------:R-:W-:Y:S05]  /*f9b0*/  BRA `(.L_x_384) ;  /* 0xfffffffc001c7947 */ /* 0x000fea000383ffff */
.L_x_374:
[----:B-1----:R1:W2:Y:S02]  /*f9c0*/  SYNCS.PHASECHK.TRANS64.TRYWAIT P0, [R6+URZ], R5 ;  /* 0x00000005060075a7 */ /* 0x0022a4000800017f */
[----:B--2---:R-:W-:Y:S05]  /*f9d0*/  @!P0 NANOSLEEP.SYNCS 0x989680 ;  /* 0x009896800000895d */ /* 0x004fea0003900000 */
[----:B------:R-:W2:Y:S02]  /*f9e0*/  @!P0 SYNCS.PHASECHK.TRANS64 P0, [R6+URZ], R5 ;  /* 0x00000005060085a7 */ /* 0x000ea4000800007f */
[----:B--2---:R-:W-:Y:S05]  /*f9f0*/  @!P0 BRA `(.L_x_374) ;  /* 0xfffffffc00f08947 */ /* 0x004fea000383ffff */
[----:B------:R-:W-:Y:S05]  /*fa00*/  BRA `(.L_x_385) ;  /* 0xfffffffc00247947 */ /* 0x000fea000383ffff */
.L_x_386:
[----:B------:R-:W-:-:S00]  /*fa10*/  BRA `(.L_x_386) ;  /* 0xfffffffc00fc7947 */ /* 0x000fc0000383ffff */
[----:B------:R-:W-:-:S00]  /*fa20*/  NOP ;  /* 0x0000000000007918 */ /* 0x000fc00000000000 */
        /* <DEDUP_REMOVED lines=13> */
.L_x_387:


//--------------------- .nv.global.init           --------------------------
	.section	.nv.global.init,"aw",@progbits
.nv.global.init:
	.type		$str$22,@object
	.size		$str$22,($str$23 - $str$22)
$str$22:
        /*0000*/ 	.byte	0x6b, 0x5f, 0x74, 0x69, 0x6c, 0x65, 0x5f, 0x63, 0x6f, 0x75, 0x6e, 0x74, 0x20, 0x3e, 0x3d, 0x20
        /*0010*/ 	.byte	0x31, 0x00
	.type		$str$23,@object
	.size		$str$23,(__unnamed_1 - $str$23)
$str$23:
        /*0012*/ 	.byte	0x2f, 0x74, 0x6d, 0x70, 0x2f, 0x63, 0x75, 0x74, 0x6c, 0x61, 0x73, 0x73, 0x5f, 0x73, 0x77, 0x65
        /*0022*/ 	.byte	0x65, 0x70, 0x5f, 0x73, 0x72, 0x63, 0x2f, 0x69, 0x6e, 0x63, 0x6c, 0x75, 0x64, 0x65, 0x2f, 0x63
        /*0032*/ 	.byte	0x75, 0x74, 0x6c, 0x61, 0x73, 0x73, 0x2f, 0x67, 0x65, 0x6d, 0x6d, 0x2f, 0x63, 0x6f, 0x6c, 0x6c
        /*0042*/ 	.byte	0x65, 0x63, 0x74, 0x69, 0x76, 0x65, 0x2f, 0x73, 0x6d, 0x39, 0x30, 0x5f, 0x6d, 0x6d, 0x61, 0x5f
        /*0052*/ 	.byte	0x74, 0x6d, 0x61, 0x5f, 0x67, 0x6d, 0x6d, 0x61, 0x5f, 0x73, 0x73, 0x5f, 0x77, 0x61, 0x72, 0x70
        /*0062*/ 	.byte	0x73, 0x70, 0x65, 0x63, 0x69, 0x61, 0x6c, 0x69, 0x7a, 0x65, 0x64, 0x2e, 0x68, 0x70, 0x70, 0x00
	.type		__unnamed_1,@object
	.size		__unnamed_1,(.L_0 - __unnamed_1)
__unnamed_1:
        /*0072*/ 	.byte	0x76, 0x6f, 0x69, 0x64, 0x20, 0x63, 0x75, 0x74, 0x6c, 0x61, 0x73, 0x73, 0x3a, 0x3a, 0x67, 0x65
        /* <DEDUP_REMOVED lines=180> */
        /*0bc2*/ 	.byte	0x74, 0x69, 0x74, 0x79, 0x5d, 0x00
.L_0:


//--------------------- .nv.shared._ZN7cutlass13device_kernelINS_4gemm6kernel13GemmUniversalIN4cute5tupleIJiiiiEEENS1_10collective13CollectiveMmaINS1_34MainloopSm90TmaGmmaWarpSpecializedILi4ENS5_IJNS4_1CILi2EEENSA_ILi1EEESC_EEENS1_35KernelTmaWarpSpecializedCooperativeEEENS5_IJNSA_ILi256EEENSA_ILi160EEENSA_ILi64EEEEEENS_6half_tENS5_IJlSC_lEEESK_SL_NS4_8TiledMMAINS4_8MMA_AtomIJNS4_4SM904GMMA25MMA_64x32x16_F32F16F16_SSILNSP_5MajorE0ELSR_0ELNSP_7ScaleInE1ELSS_1EEEEEENS4_6LayoutISD_NS5_IJSC_NSA_ILi0EEESW_EEEEENS5_IJNS4_10UnderscoreESZ_SZ_EEEEENS4_13SM90_TMA_LOADENS4_14ComposedLayoutINS4_7SwizzleILi3ELi4ELi3EEENS4_18smem_ptr_flag_bitsILi16EEENSV_INS5_IJNSA_ILi8EEESI_EEENS5_IJSI_SC_EEEEEEEvNS4_8identityENS4_23SM90_TMA_LOAD_MULTICASTES1C_vS1D_EENS_8epilogue10collective6detail29Sm90TmaWarpSpecializedAdapterINS1H_15DefaultEpilogueISK_SL_SL_NS1G_6thread17LinearCombinationISK_Li1EffLNS1L_9ScaleType4KindE0ELNS_15FloatRoundStyleE2ESK_EENS1_15EpilogueDefaultEEEEEvvEEEEvNT_6ParamsE --------------------------
	.section	.nv.shared._ZN7cutlass13device_kernelINS_4gemm6kernel13GemmUniversalIN4cute5tupleIJiiiiEEENS1_10collective13CollectiveMmaINS1_34MainloopSm90TmaGmmaWarpSpecializedILi4ENS5_IJNS4_1CILi2EEENSA_ILi1EEESC_EEENS1_35KernelTmaWarpSpecializedCooperativeEEENS5_IJNSA_ILi256EEENSA_ILi160EEENSA_ILi64EEEEEENS_6half_tENS5_IJlSC_lEEESK_SL_NS4_8TiledMMAINS4_8MMA_AtomIJNS4_4SM904GMMA25MMA_64x32x16_F32F16F16_SSILNSP_5MajorE0ELSR_0ELNSP_7ScaleInE1ELSS_1EEEEEENS4_6LayoutISD_NS5_IJSC_NSA_ILi0EEESW_EEEEENS5_IJNS4_10UnderscoreESZ_SZ_EEEEENS4_13SM90_TMA_LOADENS4_14ComposedLayoutINS4_7SwizzleILi3ELi4ELi3EEENS4_18smem_ptr_flag_bitsILi16EEENSV_INS5_IJNSA_ILi8EEESI_EEENS5_IJSI_SC_EEEEEEEvNS4_8identityENS4_23SM90_TMA_LOAD_MULTICASTES1C_vS1D_EENS_8epilogue10collective6detail29Sm90TmaWarpSpecializedAdapterINS1H_15DefaultEpilogueISK_SL_SL_NS1G_6thread17LinearCombinationISK_Li1EffLNS1L_9ScaleType4KindE0ELNS_15FloatRoundStyleE2ESK_EENS1_15EpilogueDefaultEEEEEvvEEEEvNT_6ParamsE,"aw",@nobits
	.sectionflags	@""
	.align	16
	.zero		1024


//--------------------- .nv.shared.reserved.0     --------------------------
	.section	.nv.shared.reserved.0,"aw",@nobits
	.weak		__nv_reservedSMEM_offset_0_alias
	.size		__nv_reservedSMEM_offset_0_alias, 0, 0
	.other		__nv_reservedSMEM_offset_0_alias,@"STO_CUDA_RESERVED_SHARED STV_DEFAULT"
__nv_reservedSMEM_offset_0_alias:
	.zero		0


//--------------------- .nv.global                --------------------------
	.section	.nv.global,"aw",@nobits
.nv.global:
	.type		_ZN40_INTERNAL_b980e012_4_k_cu_789b219b_149884cute1_E,@object
	.size		_ZN40_INTERNAL_b980e012_4_k_cu_789b219b_149884cute1_E,(_ZN40_INTERNAL_b980e012_4_k_cu_789b219b_149884cuda3std3__45__cpo6cbeginE - _ZN40_INTERNAL_b980e012_4_k_cu_789b219b_149884cute1_E)
_ZN40_INTERNAL_b980e012_4_k_cu_789b219b_149884cute1_E:
	.zero		1
	.type		_ZN40_INTERNAL_b980e012_4_k_cu_789b219b_149884cuda3std3__45__cpo6cbeginE,@object
	.size		_ZN40_INTERNAL_b980e012_4_k_cu_789b219b_149884cuda3std3__45__cpo6cbeginE,(_ZN40_INTERNAL_b980e012_4_k_cu_789b219b_149884cuda3std3__48in_placeE - _ZN40_INTERNAL_b980e012_4_k_cu_789b219b_149884cuda3std3__45__cpo6cbeginE)
_ZN40_INTERNAL_b980e012_4_k_cu_789b219b_149884cuda3std3__45__cpo6cbeginE:
	.zero		1
	.type		_ZN40_INTERNAL_b980e012_4_k_cu_789b219b_149884cuda3std3__48in_placeE,@object
	.size		_ZN40_INTERNAL_b980e012_4_k_cu_789b219b_149884cuda3std3__48in_placeE,(_ZN40_INTERNAL_b980e012_4_k_cu_789b219b_149884cuda3std6ranges3__45__cpo9iter_moveE - _ZN40_INTERNAL_b980e012_4_k_cu_789b219b_149884cuda3std3__48in_placeE)
_ZN40_INTERNAL_b980e012_4_k_cu_789b219b_149884cuda3std3__48in_placeE:
	.zero		1
	.type		_ZN40_INTERNAL_b980e012_4_k_cu_789b219b_149884cuda3std6ranges3__45__cpo9iter_moveE,@object
	.size		_ZN40_INTERNAL_b980e012_4_k_cu_789b219b_149884cuda3std6ranges3__45__cpo9iter_moveE,(_ZN40_INTERNAL_b980e012_4_k_cu_789b219b_149884cuda3std3__45__cpo5beginE - _ZN40_INTERNAL_b980e012_4_k_cu_789b219b_149884cuda3std6ranges3__45__cpo9iter_moveE)
_ZN40_INTERNAL_b980e012_4_k_cu_789b219b_149884cuda3std6ranges3__45__cpo9iter_moveE:
	.zero		1
	.type		_ZN40_INTERNAL_b980e012_4_k_cu_789b219b_149884cuda3std3__45__cpo5beginE,@object
	.size		_ZN40_INTERNAL_b980e012_4_k_cu_789b219b_149884cuda3std3__45__cpo5beginE,(_ZN40_INTERNAL_b980e012_4_k_cu_789b219b_149884cuda3std3__442_GLOBAL__N__b980e012_4_k_cu_789b219b_149886ignoreE - _ZN40_INTERNAL_b980e012_4_k_cu_789b219b_149884cuda3std3__45__cpo5beginE)
_ZN40_INTERNAL_b980e012_4_k_cu_789b219b_149884cuda3std3__45__cpo5beginE:
	.zero		1
	.type		_ZN40_INTERNAL_b980e012_4_k_cu_789b219b_149884cuda3std3__442_GLOBAL__N__b980e012_4_k_cu_789b219b_149886ignoreE,@object
	.size		_ZN40_INTERNAL_b980e012_4_k_cu_789b219b_149884cuda3std3__442_GLOBAL__N__b980e012_4_k_cu_789b219b_149886ignoreE,(_ZN40_INTERNAL_b980e012_4_k_cu_789b219b_149884cute7productE - _ZN40_INTERNAL_b980e012_4_k_cu_789b219b_149884cuda3std3__442_GLOBAL__N__b980e012_4_k_cu_789b219b_149886ignoreE)
_ZN40_INTERNAL_b980e012_4_k_cu_789b219b_149884cuda3std3__442_GLOBAL__N__b980e012_4_k_cu_789b219b_149886ignoreE:
	.zero		1
	.type		_ZN40_INTERNAL_b980e012_4_k_cu_789b219b_149884cute7productE,@object
	.size		_ZN40_INTERNAL_b980e012_4_k_cu_789b219b_149884cute7productE,(_ZN40_INTERNAL_b980e012_4_k_cu_789b219b_149884cuda3std3__45__cpo3endE - _ZN40_INTERNAL_b980e012_4_k_cu_789b219b_149884cute7productE)
_ZN40_INTERNAL_b980e012_4_k_cu_789b219b_149884cute7productE:
	.zero		1
	.type		_ZN40_INTERNAL_b980e012_4_k_cu_789b219b_149884cuda3std3__45__cpo3endE,@object
	.size		_ZN40_INTERNAL_b980e012_4_k_cu_789b219b_149884cuda3std3__45__cpo3endE,(_ZN40_INTERNAL_b980e012_4_k_cu_789b219b_149884cuda3std3__419piecewise_constructE - _ZN40_INTERNAL_b980e012_4_k_cu_789b219b_149884cuda3std3__45__cpo3endE)
_ZN40_INTERNAL_b980e012_4_k_cu_789b219b_149884cuda3std3__45__cpo3endE:
	.zero		1
	.type		_ZN40_INTERNAL_b980e012_4_k_cu_789b219b_149884cuda3std3__419piecewise_constructE,@object
	.size		_ZN40_INTERNAL_b980e012_4_k_cu_789b219b_149884cuda3std3__419piecewise_constructE,(_ZN40_INTERNAL_b980e012_4_k_cu_789b219b_149884cuda3std3__45__cpo4cendE - _ZN40_INTERNAL_b980e012_4_k_cu_789b219b_149884cuda3std3__419piecewise_constructE)
_ZN40_INTERNAL_b980e012_4_k_cu_789b219b_149884cuda3std3__419piecewise_constructE:
	.zero		1
	.type		_ZN40_INTERNAL_b980e012_4_k_cu_789b219b_149884cuda3std3__45__cpo4cendE,@object
	.size		_ZN40_INTERNAL_b980e012_4_k_cu_789b219b_149884cuda3std3__45__cpo4cendE,(_ZN40_INTERNAL_b980e012_4_k_cu_789b219b_149884cuda3std6ranges3__45__cpo4swapE - _ZN40_INTERNAL_b980e012_4_k_cu_789b219b_149884cuda3std3__45__cpo4cendE)
_ZN40_INTERNAL_b980e012_4_k_cu_789b219b_149884cuda3std3__45__cpo4cendE:
	.zero		1
	.type		_ZN40_INTERNAL_b980e012_4_k_cu_789b219b_149884cuda3std6ranges3__45__cpo4swapE,@object
	.size		_ZN40_INTERNAL_b980e012_4_k_cu_789b219b_149884cuda3std6ranges3__45__cpo4swapE,(.L_8 - _ZN40_INTERNAL_b980e012_4_k_cu_789b219b_149884cuda3std6ranges3__45__cpo4swapE)
_ZN40_INTERNAL_b980e012_4_k_cu_789b219b_149884cuda3std6ranges3__45__cpo4swapE:
	.zero		1
.L_8:


//--------------------- .nv.constant0._ZN7cutlass13device_kernelINS_4gemm6kernel13GemmUniversalIN4cute5tupleIJiiiiEEENS1_10collective13CollectiveMmaINS1_34MainloopSm90TmaGmmaWarpSpecializedILi4ENS5_IJNS4_1CILi2EEENSA_ILi1EEESC_EEENS1_35KernelTmaWarpSpecializedCooperativeEEENS5_IJNSA_ILi256EEENSA_ILi160EEENSA_ILi64EEEEEENS_6half_tENS5_IJlSC_lEEESK_SL_NS4_8TiledMMAINS4_8MMA_AtomIJNS4_4SM904GMMA25MMA_64x32x16_F32F16F16_SSILNSP_5MajorE0ELSR_0ELNSP_7ScaleInE1ELSS_1EEEEEENS4_6LayoutISD_NS5_IJSC_NSA_ILi0EEESW_EEEEENS5_IJNS4_10UnderscoreESZ_SZ_EEEEENS4_13SM90_TMA_LOADENS4_14ComposedLayoutINS4_7SwizzleILi3ELi4ELi3EEENS4_18smem_ptr_flag_bitsILi16EEENSV_INS5_IJNSA_ILi8EEESI_EEENS5_IJSI_SC_EEEEEEEvNS4_8identityENS4_23SM90_TMA_LOAD_MULTICASTES1C_vS1D_EENS_8epilogue10collective6detail29Sm90TmaWarpSpecializedAdapterINS1H_15DefaultEpilogueISK_SL_SL_NS1G_6thread17LinearCombinationISK_Li1EffLNS1L_9ScaleType4KindE0ELNS_15FloatRoundStyleE2ESK_EENS1_15EpilogueDefaultEEEEEvvEEEEvNT_6ParamsE --------------------------
	.section	.nv.constant0._ZN7cutlass13device_kernelINS_4gemm6kernel13GemmUniversalIN4cute5tupleIJiiiiEEENS1_10collective13CollectiveMmaINS1_34MainloopSm90TmaGmmaWarpSpecializedILi4ENS5_IJNS4_1CILi2EEENSA_ILi1EEESC_EEENS1_35KernelTmaWarpSpecializedCooperativeEEENS5_IJNSA_ILi256EEENSA_ILi160EEENSA_ILi64EEEEEENS_6half_tENS5_IJlSC_lEEESK_SL_NS4_8TiledMMAINS4_8MMA_AtomIJNS4_4SM904GMMA25MMA_64x32x16_F32F16F16_SSILNSP_5MajorE0ELSR_0ELNSP_7ScaleInE1ELSS_1EEEEEENS4_6LayoutISD_NS5_IJSC_NSA_ILi0EEESW_EEEEENS5_IJNS4_10UnderscoreESZ_SZ_EEEEENS4_13SM90_TMA_LOADENS4_14ComposedLayoutINS4_7SwizzleILi3ELi4ELi3EEENS4_18smem_ptr_flag_bitsILi16EEENSV_INS5_IJNSA_ILi8EEESI_EEENS5_IJSI_SC_EEEEEEEvNS4_8identityENS4_23SM90_TMA_LOAD_MULTICASTES1C_vS1D_EENS_8epilogue10collective6detail29Sm90TmaWarpSpecializedAdapterINS1H_15DefaultEpilogueISK_SL_SL_NS1G_6thread17LinearCombinationISK_Li1EffLNS1L_9ScaleType4KindE0ELNS_15FloatRoundStyleE2ESK_EENS1_15EpilogueDefaultEEEEEvvEEEEvNT_6ParamsE,"a",@progbits
	.sectionflags	@""
	.align	4
.nv.constant0._ZN7cutlass13device_kernelINS_4gemm6kernel13GemmUniversalIN4cute5tupleIJiiiiEEENS1_10collective13CollectiveMmaINS1_34MainloopSm90TmaGmmaWarpSpecializedILi4ENS5_IJNS4_1CILi2EEENSA_ILi1EEESC_EEENS1_35KernelTmaWarpSpecializedCooperativeEEENS5_IJNSA_ILi256EEENSA_ILi160EEENSA_ILi64EEEEEENS_6half_tENS5_IJlSC_lEEESK_SL_NS4_8TiledMMAINS4_8MMA_AtomIJNS4_4SM904GMMA25MMA_64x32x16_F32F16F16_SSILNSP_5MajorE0ELSR_0ELNSP_7ScaleInE1ELSS_1EEEEEENS4_6LayoutISD_NS5_IJSC_NSA_ILi0EEESW_EEEEENS5_IJNS4_10UnderscoreESZ_SZ_EEEEENS4_13SM90_TMA_LOADENS4_14ComposedLayoutINS4_7SwizzleILi3ELi4ELi3EEENS4_18smem_ptr_flag_bitsILi16EEENSV_INS5_IJNSA_ILi8EEESI_EEENS5_IJSI_SC_EEEEEEEvNS4_8identityENS4_23SM90_TMA_LOAD_MULTICASTES1C_vS1D_EENS_8epilogue10collective6detail29Sm90TmaWarpSpecializedAdapterINS1H_15DefaultEpilogueISK_SL_SL_NS1G_6thread17LinearCombinationISK_Li1EffLNS1L_9ScaleType4KindE0ELNS_15FloatRoundStyleE2ESK_EENS1_15EpilogueDefaultEEEEEvvEEEEvNT_6ParamsE:
	.zero		1664


//--------------------- SYMBOLS --------------------------

	.type		.nv.reservedSmem.offset0,@object
	.size		.nv.reservedSmem.offset0,0x4
	.type		__assertfail,@function
